	.target	sm_100a

	.elftype	@"ET_EXEC"


//--------------------- .note.nv.tkinfo           --------------------------
	.section	.note.nv.tkinfo,"",@"SHT_NOTE"
	.sectionflags	@"SHF_NOTE_NV_TKINFO"
	.tkinfo
        /*0018*/ 	.word	0x00000081
        /*0030*/ 	.string	""
        /*0030*/ 	.string	"ptxas-blackwell"
        /*0030*/ 	.string	"Cuda compilation tools, release 12.9, V12.9.86"
        /*0030*/ 	.string	"Build cuda_12.9.r12.9/compiler.36037853_0"
        /*0030*/ 	.string	"-v  -suppress-debug-info  -lineinfo  -arch sm_100a "



//--------------------- .note.nv.cuver            --------------------------
	.section	.note.nv.cuver,"",@"SHT_NOTE"
	.sectionflags	@"SHF_NOTE_NV_CUVER"
        /*0018*/ 	.short	0x0001
        /*001a*/ 	.short	0x0064
        /*001c*/ 	.short	0x0001
        /*001e*/ 	.short	0x0000
        /*0020*/ 	.short	0x0001
        /*0022*/ 	.short	0x0000


//--------------------- .nv.info                  --------------------------
	.section	.nv.info,"",@"SHT_CUDA_INFO"
	.align	4


	//----- nvinfo : EIATTR_REGCOUNT
	.align		4
        /*0000*/ 	.byte	0x04, 0x2f
        /*0002*/ 	.short	(.L_4 - .L_3)
	.align		4
.L_3:
        /*0004*/ 	.word	index@(matmul_kernel)
        /*0008*/ 	.word	0x000000ff


	//----- nvinfo : EIATTR_FRAME_SIZE
	.align		4
.L_4:
        /*000c*/ 	.byte	0x04, 0x11
        /*000e*/ 	.short	(.L_6 - .L_5)
	.align		4
.L_5:
        /*0010*/ 	.word	index@($__internal_2_$__cuda_sm10x_tcgen05_guardrail_trap_unallocated_columns_being_dealloced)
        /*0014*/ 	.word	0x000001d8


	//----- nvinfo : EIATTR_FRAME_SIZE
	.align		4
.L_6:
        /*0018*/ 	.byte	0x04, 0x11
        /*001a*/ 	.short	(.L_8 - .L_7)
	.align		4
.L_7:
        /*001c*/ 	.word	index@($__internal_1_$__cuda_sm10x_tcgen05_guardrail_trap_phase_invalid_during_alloc)
        /*0020*/ 	.word	0x000001d8


	//----- nvinfo : EIATTR_FRAME_SIZE
	.align		4
.L_8:
        /*0024*/ 	.byte	0x04, 0x11
        /*0026*/ 	.short	(.L_10 - .L_9)
	.align		4
.L_9:
        /*0028*/ 	.word	index@($__internal_0_$__cuda_sm10x_tcgen05_guardrail_trap_col_being_dealloced_not_returned_by_alloc)
        /*002c*/ 	.word	0x000001d8


	//----- nvinfo : EIATTR_FRAME_SIZE
	.align		4
.L_10:
        /*0030*/ 	.byte	0x04, 0x11
        /*0032*/ 	.short	(.L_12 - .L_11)
	.align		4
.L_11:
        /*0034*/ 	.word	index@(matmul_kernel)
        /*0038*/ 	.word	0x000001d8


	//----- nvinfo : EIATTR_MIN_STACK_SIZE
	.align		4
.L_12:
        /*003c*/ 	.byte	0x04, 0x12
        /*003e*/ 	.short	(.L_14 - .L_13)
	.align		4
.L_13:
        /*0040*/ 	.word	index@(matmul_kernel)
        /*0044*/ 	.word	0x000001d8
.L_14:


//--------------------- .nv.info.matmul_kernel    --------------------------
	.section	.nv.info.matmul_kernel,"",@"SHT_CUDA_INFO"
	.sectionflags	@""
	.align	4


	//----- nvinfo : EIATTR_CUDA_API_VERSION
	.align		4
        /*0000*/ 	.byte	0x04, 0x37
        /*0002*/ 	.short	(.L_16 - .L_15)
.L_15:
        /*0004*/ 	.word	0x00000081


	//----- nvinfo : EIATTR_KPARAM_INFO
	.align		4
.L_16:
        /*0008*/ 	.byte	0x04, 0x17
        /*000a*/ 	.short	(.L_18 - .L_17)
.L_17:
        /*000c*/ 	.word	0x00000000
        /*0010*/ 	.short	0x000d
        /*0012*/ 	.short	0x0048
        /*0014*/ 	.byte	0x00, 0xf4, 0x21, 0x00


	//----- nvinfo : EIATTR_KPARAM_INFO
	.align		4
.L_18:
        /*0018*/ 	.byte	0x04, 0x17
        /*001a*/ 	.short	(.L_20 - .L_19)
.L_19:
        /*001c*/ 	.word	0x00000000
        /*0020*/ 	.short	0x000c
        /*0022*/ 	.short	0x0040
        /*0024*/ 	.byte	0x00, 0xf4, 0x21, 0x00


	//----- nvinfo : EIATTR_KPARAM_INFO
	.align		4
.L_20:
        /*0028*/ 	.byte	0x04, 0x17
        /*002a*/ 	.short	(.L_22 - .L_21)
.L_21:
        /*002c*/ 	.word	0x00000000
        /*0030*/ 	.short	0x000b
        /*0032*/ 	.short	0x0038
        /*0034*/ 	.byte	0x00, 0xf0, 0x11, 0x00


	//----- nvinfo : EIATTR_KPARAM_INFO
	.align		4
.L_22:
        /*0038*/ 	.byte	0x04, 0x17
        /*003a*/ 	.short	(.L_24 - .L_23)
.L_23:
        /*003c*/ 	.word	0x00000000
        /*0040*/ 	.short	0x000a
        /*0042*/ 	.short	0x0034
        /*0044*/ 	.byte	0x00, 0xf0, 0x11, 0x00


	//----- nvinfo : EIATTR_KPARAM_INFO
	.align		4
.L_24:
        /*0048*/ 	.byte	0x04, 0x17
        /*004a*/ 	.short	(.L_26 - .L_25)
.L_25:
        /*004c*/ 	.word	0x00000000
        /*0050*/ 	.short	0x0009
        /*0052*/ 	.short	0x0030
        /*0054*/ 	.byte	0x00, 0xf0, 0x11, 0x00


	//----- nvinfo : EIATTR_KPARAM_INFO
	.align		4
.L_26:
        /*0058*/ 	.byte	0x04, 0x17
        /*005a*/ 	.short	(.L_28 - .L_27)
.L_27:
        /*005c*/ 	.word	0x00000000
        /*0060*/ 	.short	0x0008
        /*0062*/ 	.short	0x002c
        /*0064*/ 	.byte	0x00, 0xf0, 0x11, 0x00


	//----- nvinfo : EIATTR_KPARAM_INFO
	.align		4
.L_28:
        /*0068*/ 	.byte	0x04, 0x17
        /*006a*/ 	.short	(.L_30 - .L_29)
.L_29:
        /*006c*/ 	.word	0x00000000
        /*0070*/ 	.short	0x0007
        /*0072*/ 	.short	0x0028
        /*0074*/ 	.byte	0x00, 0xf0, 0x11, 0x00


	//----- nvinfo : EIATTR_KPARAM_INFO
	.align		4
.L_30:
        /*0078*/ 	.byte	0x04, 0x17
        /*007a*/ 	.short	(.L_32 - .L_31)
.L_31:
        /*007c*/ 	.word	0x00000000
        /*0080*/ 	.short	0x0006
        /*0082*/ 	.short	0x0024
        /*0084*/ 	.byte	0x00, 0xf0, 0x11, 0x00


	//----- nvinfo : EIATTR_KPARAM_INFO
	.align		4
.L_32:
        /*0088*/ 	.byte	0x04, 0x17
        /*008a*/ 	.short	(.L_34 - .L_33)
.L_33:
        /*008c*/ 	.word	0x00000000
        /*0090*/ 	.short	0x0005
        /*0092*/ 	.short	0x0020
        /*0094*/ 	.byte	0x00, 0xf0, 0x11, 0x00


	//----- nvinfo : EIATTR_KPARAM_INFO
	.align		4
.L_34:
        /*0098*/ 	.byte	0x04, 0x17
        /*009a*/ 	.short	(.L_36 - .L_35)
.L_35:
        /*009c*/ 	.word	0x00000000
        /*00a0*/ 	.short	0x0004
        /*00a2*/ 	.short	0x001c
        /*00a4*/ 	.byte	0x00, 0xf0, 0x11, 0x00


	//----- nvinfo : EIATTR_KPARAM_INFO
	.align		4
.L_36:
        /*00a8*/ 	.byte	0x04, 0x17
        /*00aa*/ 	.short	(.L_38 - .L_37)
.L_37:
        /*00ac*/ 	.word	0x00000000
        /*00b0*/ 	.short	0x0003
        /*00b2*/ 	.short	0x0018
        /*00b4*/ 	.byte	0x00, 0xf0, 0x11, 0x00


	//----- nvinfo : EIATTR_KPARAM_INFO
	.align		4
.L_38:
        /*00b8*/ 	.byte	0x04, 0x17
        /*00ba*/ 	.short	(.L_40 - .L_39)
.L_39:
        /*00bc*/ 	.word	0x00000000
        /*00c0*/ 	.short	0x0002
        /*00c2*/ 	.short	0x0010
        /*00c4*/ 	.byte	0x00, 0xf4, 0x21, 0x00


	//----- nvinfo : EIATTR_KPARAM_INFO
	.align		4
.L_40:
        /*00c8*/ 	.byte	0x04, 0x17
        /*00ca*/ 	.short	(.L_42 - .L_41)
.L_41:
        /*00cc*/ 	.word	0x00000000
        /*00d0*/ 	.short	0x0001
        /*00d2*/ 	.short	0x0008
        /*00d4*/ 	.byte	0x00, 0xf4, 0x21, 0x00


	//----- nvinfo : EIATTR_KPARAM_INFO
	.align		4
.L_42:
        /*00d8*/ 	.byte	0x04, 0x17
        /*00da*/ 	.short	(.L_44 - .L_43)
.L_43:
        /*00dc*/ 	.word	0x00000000
        /*00e0*/ 	.short	0x0000
        /*00e2*/ 	.short	0x0000
        /*00e4*/ 	.byte	0x00, 0xf4, 0x21, 0x00


	//----- nvinfo : EIATTR_AT_ENTRY_FRAGMENTS
	.align		4
.L_44:
        /*00e8*/ 	.byte	0x04, 0x4f
        /*00ea*/ 	.short	(.L_46 - .L_45)


	//   ....[0]....
.L_45:
        /*00ec*/ 	.word	0x00000004


	//----- nvinfo : EIATTR_RESERVED_SMEM_USED
	.align		4
.L_46:
        /*00f0*/ 	.byte	0x01, 0x41
	.zero		2


	//----- nvinfo : EIATTR_SPARSE_MMA_MASK
	.align		4
        /*00f4*/ 	.byte	0x03, 0x50
        /*00f6*/ 	.short	0x0000


	//----- nvinfo : EIATTR_TCGEN05_1CTA_USED
	.align		4
        /*00f8*/ 	.byte	0x01, 0x51
	.zero		2


	//----- nvinfo : EIATTR_MAXREG_COUNT
	.align		4
        /*00fc*/ 	.byte	0x03, 0x1b
        /*00fe*/ 	.short	0x00ff


	//----- nvinfo : EIATTR_NUM_BARRIERS
	.align		4
        /*0100*/ 	.byte	0x02, 0x4c
        /*0102*/ 	.byte	0x01
	.zero		1


	//----- nvinfo : EIATTR_ANNOTATIONS
	.align		4
        /*0104*/ 	.byte	0x04, 0x55
        /*0106*/ 	.short	(.L_48 - .L_47)


	//   ....[0]....
.L_47:
        /*0108*/ 	.word	0x00000001
        /*010c*/ 	.byte	0x20, 0x0a, 0x00, 0x00, 0x01, 0x00, 0x00, 0x00, 0x60, 0x0a, 0x00, 0x00, 0x01, 0x00, 0x00, 0x00
        /* <DEDUP_REMOVED lines=115> */
        /*084c*/ 	.byte	0x30, 0x07, 0x01, 0x00, 0x01, 0x00, 0x00, 0x00, 0x50, 0x07, 0x01, 0x00


	//----- nvinfo : EIATTR_INT_WARP_WIDE_INSTR_OFFSETS
	.align		4
.L_48:
        /*0858*/ 	.byte	0x04, 0x31
        /*085a*/ 	.short	(.L_50 - .L_49)


	//   ....[0]....
.L_49:
        /*085c*/ 	.word	0x00005880


	//   ....[1]....
        /*0860*/ 	.word	0x000058b0


	//   ....[2]....
        /*0864*/ 	.word	0x00005950


	//   ....[3]....
        /*0868*/ 	.word	0x00010be0


	//   ....[4]....
        /*086c*/ 	.word	0x00010c30


	//----- nvinfo : EIATTR_COOP_GROUP_MASK_REGIDS
	.align		4
.L_50:
        /*0870*/ 	.byte	0x04, 0x29
        /*0872*/ 	.short	(.L_52 - .L_51)


	//   ....[0]....
.L_51:
        /*0874*/ 	.word	0xffffffff


	//   ....[1]....
        /*0878*/ 	.word	0xffffffff


	//   ....[2]....
        /*087c*/ 	.word	0xffffffff


	//   ....[3]....
        /*0880*/ 	.word	0xffffffff


	//----- nvinfo : EIATTR_COOP_GROUP_INSTR_OFFSETS
	.align		4
.L_52:
        /*0884*/ 	.byte	0x04, 0x28
        /*0886*/ 	.short	(.L_54 - .L_53)


	//   ....[0]....
.L_53:
        /*0888*/ 	.word	0x00000070


	//   ....[1]....
        /*088c*/ 	.word	0x00000330


	//   ....[2]....
        /*0890*/ 	.word	0x00010a70


	//   ....[3]....
        /*0894*/ 	.word	0x00010ce0


	//----- nvinfo : EIATTR_VRC_CTA_INIT_COUNT
	.align		4
.L_54:
        /*0898*/ 	.byte	0x02, 0x4a
        /*089a*/ 	.byte	0x80
	.zero		1


	//----- nvinfo : EIATTR_MBARRIER_INSTR_OFFSETS
	.align		4
        /*089c*/ 	.byte	0x04, 0x39
        /*089e*/ 	.short	(.L_56 - .L_55)


	//   ....[0]....
.L_55:
        /*08a0*/ 	.word	0x00005aa0
        /*08a4*/ 	.word	0x000000ff
        /*08a8*/ 	.word	0x00000000
        /*08ac*/ 	.short	0x0100
        /*08ae*/ 	.byte	0x1e
	.zero		1


	//   ....[1]....
        /*08b0*/ 	.word	0x00005b00
        /*08b4*/ 	.word	0x000000ff
        /*08b8*/ 	.word	0x00024008
        /*08bc*/ 	.short	0x0100
        /*08be*/ 	.byte	0x21
	.zero		1


	//   ....[2]....
        /*08c0*/ 	.word	0x0000c9d0
        /*08c4*/ 	.word	0x000000ff
        /*08c8*/ 	.word	0x00000000
        /*08cc*/ 	.short	0x010a
        /*08ce*/ 	.byte	0x28
	.zero		1


	//   ....[3]....
        /*08d0*/ 	.word	0x0000e990
        /*08d4*/ 	.word	0x000000ff
        /*08d8*/ 	.word	0x00000000
        /*08dc*/ 	.short	0x010a
        /*08de*/ 	.byte	0x1e
	.zero		1


	//   ....[4]....
        /*08e0*/ 	.word	0x0000ea40
        /*08e4*/ 	.word	0x000000ff
        /*08e8*/ 	.word	0x00024000
        /*08ec*/ 	.short	0x0108
        /*08ee*/ 	.byte	0x21
	.zero		1


	//   ....[5]....
        /*08f0*/ 	.word	0x0000eae0
        /*08f4*/ 	.word	0x000000ff
        /*08f8*/ 	.word	0x00024008
        /*08fc*/ 	.short	0x0108
        /*08fe*/ 	.byte	0x21
	.zero		1


	//   ....[6]....
        /*0900*/ 	.word	0x00010d00
        /*0904*/ 	.word	0x000000ff
        /*0908*/ 	.word	0x00000000
        /*090c*/ 	.short	0x010a
        /*090e*/ 	.byte	0x28
	.zero		1


	//   ....[7]....
        /*0910*/ 	.word	0x00010d30
        /*0914*/ 	.word	0x000000ff
        /*0918*/ 	.word	0x00000000
        /*091c*/ 	.short	0x010a
        /*091e*/ 	.byte	0x1e
	.zero		1


	//----- nvinfo : EIATTR_NUM_MBARRIERS
	.align		4
.L_56:
        /*0920*/ 	.byte	0x03, 0x38
        /*0922*/ 	.short	0x0002


	//----- nvinfo : EIATTR_EXIT_INSTR_OFFSETS
	.align		4
        /*0924*/ 	.byte	0x04, 0x1c
        /*0926*/ 	.short	(.L_58 - .L_57)


	//   ....[0]....
.L_57:
        /*0928*/ 	.word	0x00010cf0


	//----- nvinfo : EIATTR_REQNTID
	.align		4
.L_58:
        /*092c*/ 	.byte	0x04, 0x10
        /*092e*/ 	.short	(.L_60 - .L_59)
.L_59:
        /*0930*/ 	.word	0x00000080
        /*0934*/ 	.word	0x00000001
        /*0938*/ 	.word	0x00000001


	//----- nvinfo : EIATTR_CRS_STACK_SIZE
	.align		4
.L_60:
        /*093c*/ 	.byte	0x04, 0x1e
        /*093e*/ 	.short	(.L_62 - .L_61)
.L_61:
        /*0940*/ 	.word	0x00000000


	//----- nvinfo : EIATTR_CBANK_PARAM_SIZE
	.align		4
.L_62:
        /*0944*/ 	.byte	0x03, 0x19
        /*0946*/ 	.short	0x0050


	//----- nvinfo : EIATTR_PARAM_CBANK
	.align		4
        /*0948*/ 	.byte	0x04, 0x0a
        /*094a*/ 	.short	(.L_64 - .L_63)
	.align		4
.L_63:
        /*094c*/ 	.word	index@(.nv.constant0.matmul_kernel)
        /*0950*/ 	.short	0x0380
        /*0952*/ 	.short	0x0050


	//----- nvinfo : EIATTR_SW_WAR
	.align		4
.L_64:
        /*0954*/ 	.byte	0x04, 0x36
        /*0956*/ 	.short	(.L_66 - .L_65)
.L_65:
        /*0958*/ 	.word	0x00000008
.L_66:


//--------------------- .nv.compat                --------------------------
	.section	.nv.compat,"",@"SHT_CUDA_COMPAT_INFO"
	.align	4
        /*0000*/ 	.byte	0x02, 0x02, 0x02, 0x00, 0x02, 0x05, 0x05, 0x00, 0x02, 0x03, 0x00, 0x00, 0x02, 0x06, 0x01, 0x00


//--------------------- .nv.callgraph             --------------------------
	.section	.nv.callgraph,"",@"SHT_CUDA_CALLGRAPH"
	.align	4
	.sectionentsize	8
	.align		4
        /*0000*/ 	.word	0x00000000
	.align		4
        /*0004*/ 	.word	0xffffffff
	.align		4
        /*0008*/ 	.word	0x00000000
	.align		4
        /*000c*/ 	.word	0xfffffffe
	.align		4
        /*0010*/ 	.word	0x00000000
	.align		4
        /*0014*/ 	.word	0xfffffffd
	.align		4
        /*0018*/ 	.word	0x00000000
	.align		4
        /*001c*/ 	.word	0xfffffffc


//--------------------- .text.matmul_kernel       --------------------------
	.section	.text.matmul_kernel,"ax",@progbits
	.align	128
        .global         matmul_kernel
        .type           matmul_kernel,@function
        .size           matmul_kernel,(.L_x_20 - matmul_kernel)
        .other          matmul_kernel,@"STO_CUDA_ENTRY STV_DEFAULT"
matmul_kernel:
.text.matmul_kernel:
[----:B------:R-:W1:Y:S01]  /*0000*/  LDC R1, c[0x0][0x37c] ;  /* 0x0000df00ff017b82 */ /* 0x000e620000000800 */
[----:B------:R-:W2:Y:S01]  /*0010*/  S2R R0, SR_TID.X ;  /* 0x0000000000007919 */ /* 0x000ea20000002100 */
[----:B-1----:R-:W-:Y:S01]  /*0020*/  VIADD R1, R1, 0xfffffe28 ;  /* 0xfffffe2801017836 */ /* 0x002fe20000000000 */
[----:B--2---:R-:W-:-:S13]  /*0030*/  ISETP.GE.U32.AND P0, PT, R0, 0x20, PT ;  /* 0x000000200000780c */ /* 0x004fda0003f06070 */
[----:B------:R-:W-:Y:S02]  /*0040*/  VOTEU.ANY UP0, P0 ;  /* 0x0000000000ff7886 */ /* 0x000fe40000000100 */
[----:B------:R-:W-:Y:S05]  /*0050*/  BRA.U UP0, `(.L_x_0) ;  /* 0x0000000100b87547 */ /* 0x000fea000b800000 */
[----:B------:R-:W1:Y:S01]  /*0060*/  S2UR UR6, SR_CgaCtaId ;  /* 0x00000000000679c3 */ /* 0x000e620000008800 */
[----:B------:R-:W-:Y:S01]  /*0070*/  NOP ;  /* 0x0000000000007918 */ /* 0x000fe20000000000 */
[----:B------:R-:W-:Y:S02]  /*0080*/  UMOV UR4, 0x40 ;  /* 0x0000004000047882 */ /* 0x000fe40000000000 */
[----:B-1----:R-:W-:-:S09]  /*0090*/  ULEA UR4, UR6, UR4, 0x18 ;  /* 0x0000000406047291 */ /* 0x002fd2000f8ec0ff */
[----:B------:R-:W1:Y:S01]  /*00a0*/  LDS.U8 R0, [UR4] ;  /* 0x00000004ff007984 */ /* 0x000e620008000000 */
[----:B------:R-:W-:Y:S02]  /*00b0*/  UMOV UR4, 0x400 ;  /* 0x0000040000047882 */ /* 0x000fe40000000000 */
[----:B------:R-:W-:Y:S01]  /*00c0*/  ULEA UR4, UR6, UR4, 0x18 ;  /* 0x0000000406047291 */ /* 0x000fe2000f8ec0ff */
[----:B-1----:R-:W-:-:S13]  /*00d0*/  ISETP.NE.AND P0, PT, R0, RZ, PT ;  /* 0x000000ff0000720c */ /* 0x002fda0003f05270 */
[----:B------:R-:W-:Y:S05]  /*00e0*/  @P0 BRA `(.L_x_1) ;  /* 0x00000000007c0947 */ /* 0x000fea0003800000 */
[----:B------:R-:W-:-:S13]  /*00f0*/  ELECT P0, URZ, PT ;  /* 0x0000000000ff782f */ /* 0x000fda0003800000 */
[----:B------:R-:W-:Y:S05]  /*0100*/  @!P0 BRA `(.L_x_2) ;  /* 0x0000000000848947 */ /* 0x000fea0003800000 */
[----:B------:R-:W-:Y:S01]  /*0110*/  UMOV UR5, 0x4 ;  /* 0x0000000400057882 */ /* 0x000fe20000000000 */
[----:B------:R-:W-:Y:S02]  /*0120*/  IMAD.MOV.U32 R4, RZ, RZ, 0x1 ;  /* 0x00000001ff047424 */ /* 0x000fe400078e00ff */
[----:B------:R-:W-:Y:S02]  /*0130*/  IMAD.MOV.U32 R5, RZ, RZ, 0xf ;  /* 0x0000000fff057424 */ /* 0x000fe400078e00ff */
[----:B------:R-:W-:Y:S04]  /*0140*/  DEPBAR.LE SB1, 0x36 ;  /* 0x00009d800000791a */ /* 0x000fe80000000000 */
[----:B------:R-:W1:Y:S02]  /*0150*/  UTCATOMSWS.FIND_AND_SET.ALIGN UP1, UR5, UR5 ;  /* 0x00000005000575e3 */ /* 0x000e640008020800 */
[----:B-1----:R-:W-:-:S04]  /*0160*/  PLOP3.LUT P0, PT, PT, PT, UP1, 0x80, 0x8 ;  /* 0x000000000008781c */ /* 0x002fc80003f0f018 */
[----:B------:R-:W-:-:S04]  /*0170*/  SEL R0, RZ, 0xffffffff, !P0 ;  /* 0xffffffffff007807 */ /* 0x000fc80004000000 */
[----:B------:R-:W-:Y:S01]  /*0180*/  ISETP.NE.AND P0, PT, R0, RZ, PT ;  /* 0x000000ff0000720c */ /* 0x000fe20003f05270 */
[----:B------:R-:W-:-:S12]  /*0190*/  IMAD.U32 R0, RZ, RZ, UR5 ;  /* 0x00000005ff007e24 */ /* 0x000fd8000f8e00ff */
[----:B------:R-:W-:Y:S05]  /*01a0*/  @P0 BRA `(.L_x_3) ;  /* 0x0000000000240947 */ /* 0x000fea0003800000 */
.L_x_4:
[----:B------:R-:W-:Y:S05]  /*01b0*/  NANOSLEEP 0x64 ;  /* 0x000000640000795d */ /* 0x000fea0003800000 */
[----:B------:R-:W-:-:S05]  /*01c0*/  UMOV UR5, 0x4 ;  /* 0x0000000400057882 */ /* 0x000fca0000000000 */
[----:B------:R-:W-:Y:S04]  /*01d0*/  DEPBAR.LE SB1, 0x36 ;  /* 0x00009d800000791a */ /* 0x000fe80000000000 */
[----:B------:R-:W1:Y:S02]  /*01e0*/  UTCATOMSWS.FIND_AND_SET.ALIGN UP1, UR5, UR5 ;  /* 0x00000005000575e3 */ /* 0x000e640008020800 */
[----:B-1----:R-:W-:-:S04]  /*01f0*/  PLOP3.LUT P0, PT, PT, PT, UP1, 0x80, 0x8 ;  /* 0x000000000008781c */ /* 0x002fc80003f0f018 */
[----:B------:R-:W-:-:S04]  /*0200*/  SEL R0, RZ, 0xffffffff, !P0 ;  /* 0xffffffffff007807 */ /* 0x000fc80004000000 */
[----:B------:R-:W-:Y:S01]  /*0210*/  ISETP.NE.AND P0, PT, R0, RZ, PT ;  /* 0x000000ff0000720c */ /* 0x000fe20003f05270 */
[----:B------:R-:W-:-:S12]  /*0220*/  IMAD.U32 R0, RZ, RZ, UR5 ;  /* 0x00000005ff007e24 */ /* 0x000fd8000f8e00ff */
[----:B------:R-:W-:Y:S05]  /*0230*/  @!P0 BRA `(.L_x_4) ;  /* 0xfffffffc00dc8947 */ /* 0x000fea000383ffff */
.L_x_3:
[C---:B------:R-:W-:Y:S01]  /*0240*/  VIADD R3, R0.reuse, 0x10 ;  /* 0x0000001000037836 */ /* 0x040fe20000000000 */
[----:B------:R-:W-:Y:S01]  /*0250*/  UMOV UR5, 0x50 ;  /* 0x0000005000057882 */ /* 0x000fe20000000000 */
[----:B------:R-:W-:Y:S01]  /*0260*/  SHF.L.U32 R2, R5, R0, RZ ;  /* 0x0000000005027219 */ /* 0x000fe200000006ff */
[----:B------:R-:W-:Y:S01]  /*0270*/  ULEA UR5, UR6, UR5, 0x18 ;  /* 0x0000000506057291 */ /* 0x000fe2000f8ec0ff */
[----:B------:R-:W-:Y:S01]  /*0280*/  IMAD.SHL.U32 R0, R0, 0x20, RZ ;  /* 0x0000002000007824 */ /* 0x000fe200078e00ff */
[----:B------:R-:W-:-:S04]  /*0290*/  SHF.L.U32 R3, R4, R3, RZ ;  /* 0x0000000304037219 */ /* 0x000fc800000006ff */
[----:B------:R-:W-:-:S05]  /*02a0*/  LOP3.LUT R2, R3, R2, RZ, 0xfc, !PT ;  /* 0x0000000203027212 */ /* 0x000fca00078efcff */
[----:B------:R1:W-:Y:S04]  /*02b0*/  ATOMS.OR RZ, [UR5], R2 ;  /* 0x00000002ffff798c */ /* 0x0003e8000b000005 */
[----:B------:R1:W-:Y:S01]  /*02c0*/  STS [UR4], R0 ;  /* 0x00000000ff007988 */ /* 0x0003e20008000804 */
[----:B------:R-:W-:Y:S05]  /*02d0*/  BRA `(.L_x_2) ;  /* 0x0000000000107947 */ /* 0x000fea0003800000 */
.L_x_1:
[----:B------:R-:W-:Y:S01]  /*02e0*/  IMAD.MOV.U32 R0, RZ, RZ, -0x1 ;  /* 0xffffffffff007424 */ /* 0x000fe200078e00ff */
[----:B------:R-:W-:-:S04]  /*02f0*/  MOV R2, 0x320 ;  /* 0x0000032000027802 */ /* 0x000fc80000000f00 */
[----:B------:R1:W-:Y:S03]  /*0300*/  STS [UR4], R0 ;  /* 0x00000000ff007988 */ /* 0x0003e60008000804 */
[----:B-1----:R-:W-:Y:S05]  /*0310*/  CALL.REL.NOINC `($__internal_1_$__cuda_sm10x_tcgen05_guardrail_trap_phase_invalid_during_alloc) ;  /* 0x00000108009c7944 */ /* 0x002fea0003c00000 */
.L_x_2:
[----:B------:R-:W-:Y:S05]  /*0320*/  WARPSYNC.ALL ;  /* 0x0000000000007948 */ /* 0x000fea0003800000 */
[----:B------:R-:W-:Y:S01]  /*0330*/  NOP ;  /* 0x0000000000007918 */ /* 0x000fe20000000000 */
.L_x_0:
[----:B------:R-:W2:Y:S01]  /*0340*/  LDC.64 R4, c[0x0][0x398] ;  /* 0x0000e600ff047b82 */ /* 0x000ea20000000a00 */
[----:B------:R-:W3:Y:S01]  /*0350*/  S2R R12, SR_CTAID.X ;  /* 0x00000000000c7919 */ /* 0x000ee20000002500 */
[----:B------:R-:W-:Y:S01]  /*0360*/  UMOV UR33, 0x400 ;  /* 0x0000040000217882 */ /* 0x000fe20000000000 */
[----:B------:R-:W4:Y:S01]  /*0370*/  LDCU.64 UR16, c[0x0][0x3a8] ;  /* 0x00007500ff1077ac */ /* 0x000f220008000a00 */
[----:B------:R-:W-:Y:S01]  /*0380*/  LOP3.LUT R224, R224, 0xffff7fff, RZ, 0xc0, !PT ;  /* 0xffff7fffe0e07812 */ /* 0x000fe200078ec0ff */
[----:B------:R-:W5:Y:S01]  /*0390*/  S2R R124, SR_TID.X ;  /* 0x00000000007c7919 */ /* 0x000f620000002100 */
[----:B------:R-:W1:Y:S02]  /*03a0*/  LDCU UR4, c[0x0][0x3a4] ;  /* 0x00007480ff0477ac */ /* 0x000e640008000800 */
[----:B------:R-:W1:Y:S01]  /*03b0*/  S2UR UR5, SR_CgaCtaId ;  /* 0x00000000000579c3 */ /* 0x000e620000008800 */
[----:B------:R-:W1:Y:S01]  /*03c0*/  LDCU.128 UR12, c[0x0][0x380] ;  /* 0x00007000ff0c77ac */ /* 0x000e620008000c00 */
[----:B------:R-:W1:Y:S01]  /*03d0*/  LDCU.64 UR42, c[0x0][0x358] ;  /* 0x00006b00ff2a77ac */ /* 0x000e620008000a00 */
[----:B------:R-:W-:Y:S01]  /*03e0*/  UMOV UR7, 0x1 ;  /* 0x0000000100077882 */ /* 0x000fe20000000000 */
[----:B----4-:R-:W-:-:S02]  /*03f0*/  IMAD.U32 R155, RZ, RZ, UR16 ;  /* 0x00000010ff9b7e24 */ /* 0x010fc4000f8e00ff */
[----:B-12---:R-:W-:-:S05]  /*0400*/  VIADD R0, R5, 0x7f ;  /* 0x0000007f05007836 */ /* 0x006fca0000000000 */
[----:B------:R-:W-:Y:S01]  /*0410*/  SHF.R.S32.HI R3, RZ, 0x1f, R0 ;  /* 0x0000001fff037819 */ /* 0x000fe20000011400 */
[----:B------:R-:W-:-:S03]  /*0420*/  ULEA UR33, UR5, UR33, 0x18 ;  /* 0x0000002105217291 */ /* 0x000fc6000f8ec0ff */
[----:B------:R-:W-:Y:S02]  /*0430*/  LEA.HI R3, R3, R0, RZ, 0x7 ;  /* 0x0000000003037211 */ /* 0x000fe400078f38ff */
[----:B---3--:R-:W-:Y:S02]  /*0440*/  IABS R8, R12 ;  /* 0x0000000c00087213 */ /* 0x008fe40000000000 */
[----:B------:R-:W-:Y:S02]  /*0450*/  SHF.R.S32.HI R3, RZ, 0x7, R3 ;  /* 0x00000007ff037819 */ /* 0x000fe40000011403 */
[----:B-----5:R-:W-:-:S03]  /*0460*/  LOP3.LUT R225, R124, 0x3f, RZ, 0xc0, !PT ;  /* 0x0000003f7ce17812 */ /* 0x020fc600078ec0ff */
[----:B------:R-:W-:-:S05]  /*0470*/  IMAD.SHL.U32 R7, R3, 0x4, RZ ;  /* 0x0000000403077824 */ /* 0x000fca00078e00ff */
[-C--:B------:R-:W-:Y:S02]  /*0480*/  IABS R9, R7.reuse ;  /* 0x0000000700097213 */ /* 0x080fe40000000000 */
[----:B------:R-:W-:Y:S02]  /*0490*/  IABS R10, R7 ;  /* 0x00000007000a7213 */ /* 0x000fe40000000000 */
[----:B------:R-:W1:Y:S08]  /*04a0*/  I2F.RP R0, R9 ;  /* 0x0000000900007306 */ /* 0x000e700000209400 */
[----:B-1----:R-:W1:Y:S02]  /*04b0*/  MUFU.RCP R0, R0 ;  /* 0x0000000000007308 */ /* 0x002e640000001000 */
[----:B-1----:R-:W-:-:S02]  /*04c0*/  VIADD R2, R0, 0xffffffe ;  /* 0x0ffffffe00027836 */ /* 0x002fc40000000000 */
[----:B------:R-:W-:-:S04]  /*04d0*/  IMAD.MOV R0, RZ, RZ, -R10 ;  /* 0x000000ffff007224 */ /* 0x000fc800078e0a0a */
[----:B------:R1:W2:Y:S02]  /*04e0*/  F2I.FTZ.U32.TRUNC.NTZ R3, R2 ;  /* 0x0000000200037305 */ /* 0x0002a4000021f000 */
[----:B-1----:R-:W-:Y:S02]  /*04f0*/  IMAD.MOV.U32 R2, RZ, RZ, RZ ;  /* 0x000000ffff027224 */ /* 0x002fe400078e00ff */
[----:B--2---:R-:W-:-:S04]  /*0500*/  IMAD.MOV R6, RZ, RZ, -R3 ;  /* 0x000000ffff067224 */ /* 0x004fc800078e0a03 */
[----:B------:R-:W-:Y:S02]  /*0510*/  IMAD R11, R6, R9, RZ ;  /* 0x00000009060b7224 */ /* 0x000fe400078e02ff */
[----:B------:R-:W-:Y:S02]  /*0520*/  IMAD.MOV.U32 R6, RZ, RZ, R8 ;  /* 0x000000ffff067224 */ /* 0x000fe400078e0008 */
[----:B------:R-:W-:-:S06]  /*0530*/  IMAD.HI.U32 R3, R3, R11, R2 ;  /* 0x0000000b03037227 */ /* 0x000fcc00078e0002 */
[----:B------:R-:W-:-:S04]  /*0540*/  IMAD.HI.U32 R3, R3, R6, RZ ;  /* 0x0000000603037227 */ /* 0x000fc800078e00ff */
[----:B------:R-:W-:Y:S01]  /*0550*/  IMAD R0, R3, R0, R6 ;  /* 0x0000000003007224 */ /* 0x000fe200078e0206 */
[----:B------:R-:W-:Y:S01]  /*0560*/  IABS R6, R5 ;  /* 0x0000000500067213 */ /* 0x000fe20000000000 */
[----:B------:R-:W-:Y:S03]  /*0570*/  BAR.SYNC.DEFER_BLOCKING 0x0 ;  /* 0x0000000000007b1d */ /* 0x000fe60000010000 */
[----:B------:R-:W-:-:S13]  /*0580*/  ISETP.GT.U32.AND P1, PT, R9, R0, PT ;  /* 0x000000000900720c */ /* 0x000fda0003f24070 */
[----:B------:R-:W-:Y:S02]  /*0590*/  @!P1 IMAD.IADD R0, R0, 0x1, -R9 ;  /* 0x0000000100009824 */ /* 0x000fe400078e0a09 */
[----:B------:R-:W-:Y:S01]  /*05a0*/  @!P1 VIADD R3, R3, 0x1 ;  /* 0x0000000103039836 */ /* 0x000fe20000000000 */
[----:B------:R-:W-:Y:S02]  /*05b0*/  ISETP.NE.AND P1, PT, R7, RZ, PT ;  /* 0x000000ff0700720c */ /* 0x000fe40003f25270 */
[----:B------:R-:W-:Y:S02]  /*05c0*/  ISETP.GE.U32.AND P0, PT, R0, R9, PT ;  /* 0x000000090000720c */ /* 0x000fe40003f06070 */
[----:B------:R-:W-:-:S04]  /*05d0*/  LOP3.LUT R0, R12, R7, RZ, 0x3c, !PT ;  /* 0x000000070c007212 */ /* 0x000fc800078e3cff */
[----:B------:R-:W-:Y:S01]  /*05e0*/  ISETP.GE.AND P2, PT, R0, RZ, PT ;  /* 0x000000ff0000720c */ /* 0x000fe20003f46270 */
[----:B------:R-:W-:-:S06]  /*05f0*/  VIADD R0, R4, 0x3f ;  /* 0x0000003f04007836 */ /* 0x000fcc0000000000 */
[----:B------:R-:W-:-:S04]  /*0600*/  @P0 VIADD R3, R3, 0x1 ;  /* 0x0000000103030836 */ /* 0x000fc80000000000 */
[----:B------:R-:W-:Y:S01]  /*0610*/  IMAD.MOV.U32 R2, RZ, RZ, R3 ;  /* 0x000000ffff027224 */ /* 0x000fe200078e0003 */
[----:B------:R-:W-:-:S03]  /*0620*/  SHF.R.S32.HI R3, RZ, 0x1f, R0 ;  /* 0x0000001fff037819 */ /* 0x000fc60000011400 */
[----:B------:R-:W-:Y:S01]  /*0630*/  @!P2 IMAD.MOV R2, RZ, RZ, -R2 ;  /* 0x000000ffff02a224 */ /* 0x000fe200078e0a02 */
[----:B------:R-:W-:Y:S02]  /*0640*/  @!P1 LOP3.LUT R2, RZ, R7, RZ, 0x33, !PT ;  /* 0x00000007ff029212 */ /* 0x000fe400078e33ff */
[----:B------:R-:W-:-:S03]  /*0650*/  LEA.HI R3, R3, R0, RZ, 0x6 ;  /* 0x0000000003037211 */ /* 0x000fc600078f30ff */
[----:B------:R-:W-:Y:S02]  /*0660*/  IMAD.SHL.U32 R20, R2, 0x4, RZ ;  /* 0x0000000402147824 */ /* 0x000fe400078e00ff */
[----:B------:R-:W-:-:S03]  /*0670*/  IMAD.MOV R2, RZ, RZ, -R2 ;  /* 0x000000ffff027224 */ /* 0x000fc600078e0a02 */
[----:B------:R-:W-:Y:S01]  /*0680*/  LEA.HI.SX32 R3, R3, -R20, 0x1a ;  /* 0x8000001403037211 */ /* 0x000fe200078fd2ff */
[----:B------:R-:W-:Y:S02]  /*0690*/  IMAD R22, R7, R2, R12 ;  /* 0x0000000207167224 */ /* 0x000fe400078e020c */
[----:B------:R-:W-:Y:S01]  /*06a0*/  I2F.RP R2, R6 ;  /* 0x0000000600027306 */ /* 0x000fe20000209400 */
[----:B------:R-:W-:Y:S02]  /*06b0*/  VIMNMX R19, PT, PT, R3, 0x4, PT ;  /* 0x0000000403137848 */ /* 0x000fe40003fe0100 */
[----:B------:R-:W-:Y:S02]  /*06c0*/  IABS R3, R4 ;  /* 0x0000000400037213 */ /* 0x000fe40000000000 */
[-C--:B------:R-:W-:Y:S02]  /*06d0*/  IABS R13, R19.reuse ;  /* 0x00000013000d7213 */ /* 0x080fe40000000000 */
[----:B------:R-:W-:Y:S01]  /*06e0*/  IABS R11, R19 ;  /* 0x00000013000b7213 */ /* 0x000fe20000000000 */
[----:B------:R-:W1:Y:S08]  /*06f0*/  I2F.RP R10, R3 ;  /* 0x00000003000a7306 */ /* 0x000e700000209400 */
[----:B------:R-:W2:Y:S08]  /*0700*/  I2F.RP R0, R13 ;  /* 0x0000000d00007306 */ /* 0x000eb00000209400 */
[----:B-1----:R-:W-:Y:S08]  /*0710*/  MUFU.RCP R10, R10 ;  /* 0x0000000a000a7308 */ /* 0x002ff00000001000 */
[----:B--2---:R-:W1:Y:S08]  /*0720*/  MUFU.RCP R0, R0 ;  /* 0x0000000000007308 */ /* 0x004e700000001000 */
[----:B------:R-:W-:Y:S01]  /*0730*/  MUFU.RCP R2, R2 ;  /* 0x0000000200027308 */ /* 0x000fe20000001000 */
[----:B-1----:R-:W-:Y:S01]  /*0740*/  VIADD R8, R0, 0xffffffe ;  /* 0x0ffffffe00087836 */ /* 0x002fe20000000000 */
[----:B------:R-:W-:-:S06]  /*0750*/  IABS R0, R22 ;  /* 0x0000001600007213 */ /* 0x000fcc0000000000 */
[----:B------:R1:W2:Y:S02]  /*0760*/  F2I.FTZ.U32.TRUNC.NTZ R9, R8 ;  /* 0x0000000800097305 */ /* 0x0002a4000021f000 */
[----:B-1----:R-:W-:Y:S02]  /*0770*/  IMAD.MOV.U32 R8, RZ, RZ, RZ ;  /* 0x000000ffff087224 */ /* 0x002fe400078e00ff */
[----:B--2---:R-:W-:-:S04]  /*0780*/  IMAD.MOV R14, RZ, RZ, -R9 ;  /* 0x000000ffff0e7224 */ /* 0x004fc800078e0a09 */
[----:B------:R-:W-:-:S04]  /*0790*/  IMAD R7, R14, R13, RZ ;  /* 0x0000000d0e077224 */ /* 0x000fc800078e02ff */
[----:B------:R-:W-:-:S04]  /*07a0*/  IMAD.HI.U32 R8, R9, R7, R8 ;  /* 0x0000000709087227 */ /* 0x000fc800078e0008 */
[----:B------:R-:W-:Y:S02]  /*07b0*/  IMAD.MOV.U32 R7, RZ, RZ, R0 ;  /* 0x000000ffff077224 */ /* 0x000fe400078e0000 */
[----:B------:R-:W-:Y:S02]  /*07c0*/  IMAD.MOV R0, RZ, RZ, -R11 ;  /* 0x000000ffff007224 */ /* 0x000fe400078e0a0b */
[----:B------:R-:W-:-:S04]  /*07d0*/  IMAD.HI.U32 R8, R8, R7, RZ ;  /* 0x0000000708087227 */ /* 0x000fc800078e00ff */
[----:B------:R-:W-:Y:S02]  /*07e0*/  IMAD R0, R8, R0, R7 ;  /* 0x0000000008007224 */ /* 0x000fe400078e0207 */
[----:B------:R-:W-:Y:S02]  /*07f0*/  VIADD R9, R10, 0xffffffe ;  /* 0x0ffffffe0a097836 */ /* 0x000fe40000000000 */
[----:B------:R-:W-:Y:S01]  /*0800*/  VIADD R11, R2, 0xffffffe ;  /* 0x0ffffffe020b7836 */ /* 0x000fe20000000000 */
[----:B------:R-:W-:Y:S01]  /*0810*/  ISETP.GT.U32.AND P1, PT, R13, R0, PT ;  /* 0x000000000d00720c */ /* 0x000fe20003f24070 */
[----:B------:R-:W-:Y:S01]  /*0820*/  IMAD.MOV.U32 R10, RZ, RZ, RZ ;  /* 0x000000ffff0a7224 */ /* 0x000fe200078e00ff */
[----:B------:R-:W-:Y:S01]  /*0830*/  SHF.R.U32.HI R2, RZ, 0x6, R124 ;  /* 0x00000006ff027819 */ /* 0x000fe2000001167c */
[----:B------:R-:W1:Y:S03]  /*0840*/  F2I.FTZ.U32.TRUNC.NTZ R9, R9 ;  /* 0x0000000900097305 */ /* 0x000e66000021f000 */
[----:B------:R-:W-:-:S05]  /*0850*/  SGXT.U32 R2, R2, 0x1 ;  /* 0x000000010202781a */ /* 0x000fca0000000000 */
[----:B------:R-:W2:Y:S02]  /*0860*/  F2I.FTZ.U32.TRUNC.NTZ R11, R11 ;  /* 0x0000000b000b7305 */ /* 0x000ea4000021f000 */
[----:B------:R-:W-:Y:S02]  /*0870*/  @!P1 IMAD.IADD R0, R0, 0x1, -R13 ;  /* 0x0000000100009824 */ /* 0x000fe400078e0a0d */
[----:B------:R-:W-:Y:S01]  /*0880*/  @!P1 VIADD R8, R8, 0x1 ;  /* 0x0000000108089836 */ /* 0x000fe20000000000 */
[----:B------:R-:W-:Y:S02]  /*0890*/  ISETP.NE.AND P1, PT, R19, RZ, PT ;  /* 0x000000ff1300720c */ /* 0x000fe40003f25270 */
[----:B------:R-:W-:Y:S02]  /*08a0*/  ISETP.GE.U32.AND P0, PT, R0, R13, PT ;  /* 0x0000000d0000720c */ /* 0x000fe40003f06070 */
[----:B------:R-:W-:-:S04]  /*08b0*/  LOP3.LUT R0, R22, R19, RZ, 0x3c, !PT ;  /* 0x0000001316007212 */ /* 0x000fc800078e3cff */
[----:B------:R-:W-:Y:S01]  /*08c0*/  ISETP.GE.AND P2, PT, R0, RZ, PT ;  /* 0x000000ff0000720c */ /* 0x000fe20003f46270 */
[----:B-1----:R-:W-:Y:S02]  /*08d0*/  IMAD.MOV R0, RZ, RZ, -R9 ;  /* 0x000000ffff007224 */ /* 0x002fe400078e0a09 */
[----:B--2---:R-:W-:Y:S02]  /*08e0*/  IMAD.MOV R15, RZ, RZ, -R11 ;  /* 0x000000ffff0f7224 */ /* 0x004fe400078e0a0b */
[----:B------:R-:W-:Y:S02]  /*08f0*/  IMAD R7, R0, R3, RZ ;  /* 0x0000000300077224 */ /* 0x000fe400078e02ff */
[----:B------:R-:W-:Y:S02]  /*0900*/  @P0 VIADD R8, R8, 0x1 ;  /* 0x0000000108080836 */ /* 0x000fe40000000000 */
[----:B------:R-:W-:Y:S02]  /*0910*/  IMAD R15, R15, R6, RZ ;  /* 0x000000060f0f7224 */ /* 0x000fe400078e02ff */
[----:B------:R-:W-:-:S02]  /*0920*/  IMAD.MOV.U32 R12, RZ, RZ, R8 ;  /* 0x000000ffff0c7224 */ /* 0x000fc400078e0008 */
[----:B------:R-:W-:Y:S02]  /*0930*/  IMAD.MOV.U32 R8, RZ, RZ, RZ ;  /* 0x000000ffff087224 */ /* 0x000fe400078e00ff */
[----:B------:R-:W-:Y:S01]  /*0940*/  @!P2 IMAD.MOV R12, RZ, RZ, -R12 ;  /* 0x000000ffff0ca224 */ /* 0x000fe200078e0a0c */
[----:B------:R-:W-:Y:S01]  /*0950*/  @!P1 LOP3.LUT R12, RZ, R19, RZ, 0x33, !PT ;  /* 0x00000013ff0c9212 */ /* 0x000fe200078e33ff */
[----:B------:R-:W-:-:S04]  /*0960*/  IMAD.HI.U32 R8, R9, R7, R8 ;  /* 0x0000000709087227 */ /* 0x000fc800078e0008 */
[----:B------:R-:W-:Y:S02]  /*0970*/  IMAD.SHL.U32 R13, R12, 0x80, RZ ;  /* 0x000000800c0d7824 */ /* 0x000fe400078e00ff */
[----:B------:R-:W-:-:S03]  /*0980*/  IMAD.HI.U32 R7, R11, R15, R10 ;  /* 0x0000000f0b077227 */ /* 0x000fc600078e000a */
[C---:B------:R-:W-:Y:S01]  /*0990*/  LOP3.LUT R0, R13.reuse, R2, RZ, 0xfc, !PT ;  /* 0x000000020d007212 */ /* 0x040fe200078efcff */
[----:B------:R-:W-:Y:S01]  /*09a0*/  IMAD.MOV R10, RZ, RZ, -R12 ;  /* 0x000000ffff0a7224 */ /* 0x000fe200078e0a0c */
[C-C-:B------:R-:W-:Y:S02]  /*09b0*/  LOP3.LUT R140, R13.reuse, 0x4, R2.reuse, 0xfe, !PT ;  /* 0x000000040d8c7812 */ /* 0x140fe400078efe02 */
[----:B------:R-:W-:Y:S01]  /*09c0*/  LOP3.LUT R142, R13, 0x2, R2, 0xfe, !PT ;  /* 0x000000020d8e7812 */ /* 0x000fe200078efe02 */
[----:B------:R-:W-:Y:S01]  /*09d0*/  IMAD R10, R19, R10, R22 ;  /* 0x0000000a130a7224 */ /* 0x000fe200078e0216 */
[----:B------:R-:W-:Y:S02]  /*09e0*/  LOP3.LUT R78, R13, 0x6, R2, 0xfe, !PT ;  /* 0x000000060d4e7812 */ /* 0x000fe400078efe02 */
[----:B------:R-:W-:Y:S01]  /*09f0*/  IABS R15, R0 ;  /* 0x00000000000f7213 */ /* 0x000fe20000000000 */
[----:B------:R-:W-:Y:S01]  /*0a00*/  IMAD.IADD R10, R20, 0x1, R10 ;  /* 0x00000001140a7824 */ /* 0x000fe200078e020a */
[----:B------:R-:W-:Y:S01]  /*0a10*/  IABS R17, R140 ;  /* 0x0000008c00117213 */ /* 0x000fe20000000000 */
[----:B------:R-:W-:Y:S01]  /*0a20*/  STL [R1+0x134], R142 ;  /* 0x0001348e01007387 */ /* 0x000fe20000100800 */
[----:B------:R-:W-:Y:S01]  /*0a30*/  IABS R16, R142 ;  /* 0x0000008e00107213 */ /* 0x000fe20000000000 */
[----:B------:R-:W-:Y:S01]  /*0a40*/  IMAD.HI.U32 R9, R7, R15, RZ ;  /* 0x0000000f07097227 */ /* 0x000fe200078e00ff */
[----:B------:R-:W-:Y:S01]  /*0a50*/  IABS R18, R78 ;  /* 0x0000004e00127213 */ /* 0x000fe20000000000 */
[----:B------:R-:W-:Y:S01]  /*0a60*/  STL [R1+0x130], R140 ;  /* 0x0001308c01007387 */ /* 0x000fe20000100800 */
[--C-:B------:R-:W-:Y:S01]  /*0a70*/  LOP3.LUT R138, R13, 0x8, R2.reuse, 0xfe, !PT ;  /* 0x000000080d8a7812 */ /* 0x100fe200078efe02 */
[----:B------:R-:W-:Y:S01]  /*0a80*/  IMAD.HI.U32 R12, R7, R17, RZ ;  /* 0x00000011070c7227 */ /* 0x000fe200078e00ff */
[C-C-:B------:R-:W-:Y:S01]  /*0a90*/  LOP3.LUT R136, R13.reuse, 0xa, R2.reuse, 0xfe, !PT ;  /* 0x0000000a0d887812 */ /* 0x140fe200078efe02 */
[----:B------:R1:W-:Y:S01]  /*0aa0*/  STL [R1+0x12c], R78 ;  /* 0x00012c4e01007387 */ /* 0x0003e20000100800 */
[--C-:B------:R-:W-:Y:S01]  /*0ab0*/  LOP3.LUT R134, R13, 0xc, R2.reuse, 0xfe, !PT ;  /* 0x0000000c0d867812 */ /* 0x100fe200078efe02 */
[----:B------:R-:W-:Y:S01]  /*0ac0*/  IMAD.HI.U32 R11, R7, R16, RZ ;  /* 0x00000010070b7227 */ /* 0x000fe200078e00ff */
[C-C-:B------:R-:W-:Y:S01]  /*0ad0*/  LOP3.LUT R132, R13.reuse, 0xe, R2.reuse, 0xfe, !PT ;  /* 0x0000000e0d847812 */ /* 0x140fe200078efe02 */
[----:B------:R-:W-:Y:S01]  /*0ae0*/  STL [R1+0x128], R138 ;  /* 0x0001288a01007387 */ /* 0x000fe20000100800 */
[----:B------:R-:W-:Y:S01]  /*0af0*/  LOP3.LUT R130, R13, 0x10, R2, 0xfe, !PT ;  /* 0x000000100d827812 */ /* 0x000fe200078efe02 */
[----:B------:R-:W-:Y:S01]  /*0b00*/  IMAD.HI.U32 R14, R7, R18, RZ ;  /* 0x00000012070e7227 */ /* 0x000fe200078e00ff */
[----:B------:R-:W-:Y:S01]  /*0b10*/  IABS R20, R138 ;  /* 0x0000008a00147213 */ /* 0x000fe20000000000 */
[----:B------:R-:W-:Y:S01]  /*0b20*/  STL [R1+0x124], R136 ;  /* 0x0001248801007387 */ /* 0x000fe20000100800 */
[----:B------:R-:W-:Y:S01]  /*0b30*/  IABS R22, R136 ;  /* 0x0000008800167213 */ /* 0x000fe20000000000 */
[----:B------:R-:W-:Y:S01]  /*0b40*/  IMAD.MOV R9, RZ, RZ, -R9 ;  /* 0x000000ffff097224 */ /* 0x000fe200078e0a09 */
[----:B------:R-:W-:Y:S01]  /*0b50*/  IABS R24, R134 ;  /* 0x0000008600187213 */ /* 0x000fe20000000000 */
[----:B------:R-:W-:Y:S01]  /*0b60*/  IMAD.MOV R12, RZ, RZ, -R12 ;  /* 0x000000ffff0c7224 */ /* 0x000fe200078e0a0c */
[----:B------:R-:W-:Y:S01]  /*0b70*/  IABS R26, R132 ;  /* 0x00000084001a7213 */ /* 0x000fe20000000000 */
[----:B------:R-:W-:Y:S01]  /*0b80*/  IMAD.MOV R11, RZ, RZ, -R11 ;  /* 0x000000ffff0b7224 */ /* 0x000fe200078e0a0b */
[----:B------:R-:W-:Y:S01]  /*0b90*/  IABS R28, R130 ;  /* 0x00000082001c7213 */ /* 0x000fe20000000000 */
[----:B------:R-:W-:Y:S01]  /*0ba0*/  IMAD.MOV R19, RZ, RZ, -R14 ;  /* 0x000000ffff137224 */ /* 0x000fe200078e0a0e */
[C-C-:B------:R-:W-:Y:S01]  /*0bb0*/  LOP3.LUT R128, R13.reuse, 0x12, R2.reuse, 0xfe, !PT ;  /* 0x000000120d807812 */ /* 0x140fe200078efe02 */
[C---:B------:R-:W-:Y:S01]  /*0bc0*/  IMAD R9, R6.reuse, R9, R15 ;  /* 0x0000000906097224 */ /* 0x040fe200078e020f */
[C-C-:B------:R-:W-:Y:S01]  /*0bd0*/  LOP3.LUT R122, R13.reuse, 0x1a, R2.reuse, 0xfe, !PT ;  /* 0x0000001a0d7a7812 */ /* 0x140fe200078efe02 */
[C---:B------:R-:W-:Y:S01]  /*0be0*/  IMAD R15, R6.reuse, R12, R17 ;  /* 0x0000000c060f7224 */ /* 0x040fe200078e0211 */
[--C-:B------:R-:W-:Y:S01]  /*0bf0*/  LOP3.LUT R123, R13, 0x18, R2.reuse, 0xfe, !PT ;  /* 0x000000180d7b7812 */ /* 0x100fe200078efe02 */
[----:B------:R-:W-:Y:S01]  /*0c00*/  IMAD.HI.U32 R12, R7, R20, RZ ;  /* 0x00000014070c7227 */ /* 0x000fe200078e00ff */
[----:B------:R-:W-:Y:S01]  /*0c10*/  IABS R37, R122 ;  /* 0x0000007a00257213 */ /* 0x000fe20000000000 */
[----:B------:R-:W-:Y:S01]  /*0c20*/  STL [R1+0x120], R134 ;  /* 0x0001208601007387 */ /* 0x000fe20000100800 */
[----:B------:R-:W-:Y:S01]  /*0c30*/  LOP3.LUT R121, R13, 0x1c, R2, 0xfe, !PT ;  /* 0x0000001c0d797812 */ /* 0x000fe200078efe02 */
[C---:B------:R-:W-:Y:S01]  /*0c40*/  IMAD R11, R6.reuse, R11, R16 ;  /* 0x0000000b060b7224 */ /* 0x040fe200078e0210 */
[----:B------:R-:W-:Y:S01]  /*0c50*/  IABS R35, R123 ;  /* 0x0000007b00237213 */ /* 0x000fe20000000000 */
[----:B------:R-:W-:Y:S01]  /*0c60*/  IMAD.HI.U32 R14, R7, R22, RZ ;  /* 0x00000016070e7227 */ /* 0x000fe200078e00ff */
[C---:B------:R-:W-:Y:S01]  /*0c70*/  LOP3.LUT R111, R13.reuse, 0x24, R2, 0xfe, !PT ;  /* 0x000000240d6f7812 */ /* 0x040fe200078efe02 */
[----:B------:R-:W-:Y:S01]  /*0c80*/  STL [R1+0x11c], R132 ;  /* 0x00011c8401007387 */ /* 0x000fe20000100800 */
[----:B------:R-:W-:Y:S01]  /*0c90*/  IABS R39, R121 ;  /* 0x0000007900277213 */ /* 0x000fe20000000000 */
[C---:B------:R-:W-:Y:S01]  /*0ca0*/  IMAD R17, R6.reuse, R19, R18 ;  /* 0x0000001306117224 */ /* 0x040fe200078e0212 */
[--C-:B------:R-:W-:Y:S01]  /*0cb0*/  LOP3.LUT R126, R13, 0x14, R2.reuse, 0xfe, !PT ;  /* 0x000000140d7e7812 */ /* 0x100fe200078efe02 */
[----:B------:R-:W-:Y:S01]  /*0cc0*/  IMAD.HI.U32 R16, R7, R24, RZ ;  /* 0x0000001807107227 */ /* 0x000fe200078e00ff */
[----:B------:R-:W-:Y:S01]  /*0cd0*/  IABS R47, R111 ;  /* 0x0000006f002f7213 */ /* 0x000fe20000000000 */
[----:B------:R-:W-:Y:S01]  /*0ce0*/  STL [R1+0x118], R130 ;  /* 0x0001188201007387 */ /* 0x000fe20000100800 */
[--C-:B------:R-:W-:Y:S01]  /*0cf0*/  LOP3.LUT R118, R13, 0x22, R2.reuse, 0xfe, !PT ;  /* 0x000000220d767812 */ /* 0x100fe200078efe02 */
[----:B------:R-:W-:Y:S01]  /*0d00*/  IMAD.HI.U32 R18, R7, R26, RZ ;  /* 0x0000001a07127227 */ /* 0x000fe200078e00ff */
[--C-:B------:R-:W-:Y:S01]  /*0d10*/  LOP3.LUT R113, R13, 0x26, R2.reuse, 0xfe, !PT ;  /* 0x000000260d717812 */ /* 0x100fe200078efe02 */
[----:B------:R-:W-:Y:S01]  /*0d20*/  STL [R1+0x114], R128 ;  /* 0x0001148001007387 */ /* 0x000fe20000100800 */
[----:B------:R-:W-:Y:S01]  /*0d30*/  IABS R31, R126 ;  /* 0x0000007e001f7213 */ /* 0x000fe20000000000 */
[----:B------:R-:W-:Y:S01]  /*0d40*/  IMAD.HI.U32 R19, R7, R28, RZ ;  /* 0x0000001c07137227 */ /* 0x000fe200078e00ff */
[----:B------:R-:W-:Y:S01]  /*0d50*/  IABS R45, R118 ;  /* 0x00000076002d7213 */ /* 0x000fe20000000000 */
[----:B------:R-:W-:Y:S01]  /*0d60*/  STL [R1+0x110], R126 ;  /* 0x0001107e01007387 */ /* 0x000fe20000100800 */
[C---:B------:R-:W-:Y:S01]  /*0d70*/  LOP3.LUT R114, R13.reuse, 0x2e, R2, 0xfe, !PT ;  /* 0x0000002e0d727812 */ /* 0x040fe200078efe02 */
[----:B------:R-:W-:Y:S01]  /*0d80*/  IMAD.MOV R21, RZ, RZ, -R12 ;  /* 0x000000ffff157224 */ /* 0x000fe200078e0a0c */
[----:B------:R-:W-:Y:S01]  /*0d90*/  IABS R49, R113 ;  /* 0x0000007100317213 */ /* 0x000fe20000000000 */
[----:B------:R-:W-:Y:S01]  /*0da0*/  IMAD.MOV R23, RZ, RZ, -R14 ;  /* 0x000000ffff177224 */ /* 0x000fe200078e0a0e */
[C---:B------:R-:W-:Y:S01]  /*0db0*/  LOP3.LUT R120, R13.reuse, 0x1e, R2, 0xfe, !PT ;  /* 0x0000001e0d787812 */ /* 0x040fe200078efe02 */
[----:B------:R-:W-:Y:S01]  /*0dc0*/  IMAD.MOV R25, RZ, RZ, -R16 ;  /* 0x000000ffff197224 */ /* 0x000fe200078e0a10 */
[----:B------:R-:W-:Y:S01]  /*0dd0*/  IABS R57, R114 ;  /* 0x0000007200397213 */ /* 0x000fe20000000000 */
[----:B------:R-:W-:Y:S01]  /*0de0*/  IMAD.MOV R27, RZ, RZ, -R18 ;  /* 0x000000ffff1b7224 */ /* 0x000fe200078e0a12 */
[C-C-:B------:R-:W-:Y:S01]  /*0df0*/  LOP3.LUT R116, R13.reuse, 0x2c, R2.reuse, 0xfe, !PT ;  /* 0x0000002c0d747812 */ /* 0x140fe200078efe02 */
[----:B------:R-:W-:Y:S01]  /*0e00*/  IMAD.MOV R29, RZ, RZ, -R19 ;  /* 0x000000ffff1d7224 */ /* 0x000fe200078e0a13 */
[C---:B------:R-:W-:Y:S01]  /*0e10*/  LOP3.LUT R112, R13.reuse, 0x30, R2, 0xfe, !PT ;  /* 0x000000300d707812 */ /* 0x040fe200078efe02 */
[C---:B------:R-:W-:Y:S01]  /*0e20*/  IMAD R19, R6.reuse, R21, R20 ;  /* 0x0000001506137224 */ /* 0x040fe200078e0214 */
[----:B------:R-:W-:Y:S01]  /*0e30*/  IABS R41, R120 ;  /* 0x0000007800297213 */ /* 0x000fe20000000000 */
[C---:B------:R-:W-:Y:S01]  /*0e40*/  IMAD R21, R6.reuse, R23, R22 ;  /* 0x0000001706157224 */ /* 0x040fe200078e0216 */
[----:B------:R-:W-:Y:S01]  /*0e50*/  IABS R55, R116 ;  /* 0x0000007400377213 */ /* 0x000fe20000000000 */
[C---:B------:R-:W-:Y:S01]  /*0e60*/  IMAD R23, R6.reuse, R25, R24 ;  /* 0x0000001906177224 */ /* 0x040fe200078e0218 */
[----:B------:R-:W-:Y:S01]  /*0e70*/  IABS R59, R112 ;  /* 0x00000070003b7213 */ /* 0x000fe20000000000 */
[C---:B------:R-:W-:Y:S01]  /*0e80*/  IMAD R25, R6.reuse, R27, R26 ;  /* 0x0000001b06197224 */ /* 0x040fe200078e021a */
[----:B------:R-:W-:Y:S01]  /*0e90*/  LOP3.LUT R104, R13, 0x38, R2, 0xfe, !PT ;  /* 0x000000380d687812 */ /* 0x000fe200078efe02 */
[----:B------:R-:W-:Y:S01]  /*0ea0*/  IMAD R27, R6, R29, R28 ;  /* 0x0000001d061b7224 */ /* 0x000fe200078e021c */
[----:B------:R-:W-:Y:S01]  /*0eb0*/  IABS R29, R128 ;  /* 0x00000080001d7213 */ /* 0x000fe20000000000 */
[----:B------:R-:W-:Y:S01]  /*0ec0*/  IMAD.HI.U32 R20, R7, R37, RZ ;  /* 0x0000002507147227 */ /* 0x000fe200078e00ff */
[----:B------:R-:W-:-:S02]  /*0ed0*/  LOP3.LUT R115, R13, 0x28, R2, 0xfe, !PT ;  /* 0x000000280d737812 */ /* 0x000fc400078efe02 */
[----:B------:R-:W-:Y:S01]  /*0ee0*/  LOP3.LUT R106, R13, 0x36, R2, 0xfe, !PT ;  /* 0x000000360d6a7812 */ /* 0x000fe200078efe02 */
[----:B------:R-:W-:Y:S01]  /*0ef0*/  IMAD.HI.U32 R12, R7, R29, RZ ;  /* 0x0000001d070c7227 */ /* 0x000fe200078e00ff */
[----:B------:R-:W-:Y:S02]  /*0f00*/  IABS R67, R104 ;  /* 0x0000006800437213 */ /* 0x000fe40000000000 */
[----:B------:R-:W-:Y:S01]  /*0f10*/  IABS R51, R115 ;  /* 0x0000007300337213 */ /* 0x000fe20000000000 */
[----:B------:R-:W-:Y:S01]  /*0f20*/  IMAD.MOV R12, RZ, RZ, -R12 ;  /* 0x000000ffff0c7224 */ /* 0x000fe200078e0a0c */
[C---:B------:R-:W-:Y:S01]  /*0f30*/  LOP3.LUT R100, R13.reuse, 0x3c, R2, 0xfe, !PT ;  /* 0x0000003c0d647812 */ /* 0x040fe200078efe02 */
[----:B------:R-:W-:Y:S01]  /*0f40*/  IMAD.MOV R20, RZ, RZ, -R20 ;  /* 0x000000ffff147224 */ /* 0x000fe200078e0a14 */
[----:B------:R-:W-:Y:S01]  /*0f50*/  IABS R65, R106 ;  /* 0x0000006a00417213 */ /* 0x000fe20000000000 */
[----:B------:R-:W-:Y:S01]  /*0f60*/  IMAD R29, R6, R12, R29 ;  /* 0x0000000c061d7224 */ /* 0x000fe200078e021d */
[----:B------:R-:W-:Y:S01]  /*0f70*/  LOP3.LUT R102, R13, 0x3a, R2, 0xfe, !PT ;  /* 0x0000003a0d667812 */ /* 0x000fe200078efe02 */
[----:B------:R-:W-:Y:S01]  /*0f80*/  IMAD.HI.U32 R18, R7, R35, RZ ;  /* 0x0000002307127227 */ /* 0x000fe200078e00ff */
[----:B------:R-:W-:-:S02]  /*0f90*/  IABS R71, R100 ;  /* 0x0000006400477213 */ /* 0x000fc40000000000 */
[--C-:B------:R-:W-:Y:S01]  /*0fa0*/  LOP3.LUT R110, R13, 0x32, R2.reuse, 0xfe, !PT ;  /* 0x000000320d6e7812 */ /* 0x100fe200078efe02 */
[----:B------:R-:W-:Y:S01]  /*0fb0*/  IMAD.HI.U32 R12, R7, R39, RZ ;  /* 0x00000027070c7227 */ /* 0x000fe200078e00ff */
[C-C-:B------:R-:W-:Y:S02]  /*0fc0*/  LOP3.LUT R125, R13.reuse, 0x16, R2.reuse, 0xfe, !PT ;  /* 0x000000160d7d7812 */ /* 0x140fe400078efe02 */
[C-C-:B------:R-:W-:Y:S01]  /*0fd0*/  LOP3.LUT R119, R13.reuse, 0x20, R2.reuse, 0xfe, !PT ;  /* 0x000000200d777812 */ /* 0x140fe200078efe02 */
[----:B------:R-:W-:Y:S01]  /*0fe0*/  IMAD R37, R6, R20, R37 ;  /* 0x0000001406257224 */ /* 0x000fe200078e0225 */
[C---:B------:R-:W-:Y:S01]  /*0ff0*/  LOP3.LUT R117, R13.reuse, 0x2a, R2, 0xfe, !PT ;  /* 0x0000002a0d757812 */ /* 0x040fe200078efe02 */
[----:B------:R-:W-:Y:S01]  /*1000*/  IMAD.MOV R18, RZ, RZ, -R18 ;  /* 0x000000ffff127224 */ /* 0x000fe200078e0a12 */
[--C-:B------:R-:W-:Y:S01]  /*1010*/  LOP3.LUT R108, R13, 0x34, R2.reuse, 0xfe, !PT ;  /* 0x000000340d6c7812 */ /* 0x100fe200078efe02 */
[----:B------:R-:W-:Y:S01]  /*1020*/  IMAD.HI.U32 R20, R7, R47, RZ ;  /* 0x0000002f07147227 */ /* 0x000fe200078e00ff */
[----:B------:R-:W-:Y:S01]  /*1030*/  LOP3.LUT R98, R13, 0x3e, R2, 0xfe, !PT ;  /* 0x0000003e0d627812 */ /* 0x000fe200078efe02 */
[----:B------:R-:W-:Y:S01]  /*1040*/  STL [R1+0x10c], R125 ;  /* 0x00010c7d01007387 */ /* 0x000fe20000100800 */
[----:B------:R-:W-:Y:S01]  /*1050*/  IABS R69, R102 ;  /* 0x0000006600457213 */ /* 0x000fe20000000000 */
[----:B------:R-:W-:Y:S01]  /*1060*/  IMAD.MOV R12, RZ, RZ, -R12 ;  /* 0x000000ffff0c7224 */ /* 0x000fe200078e0a0c */
[C---:B------:R-:W-:Y:S01]  /*1070*/  LOP3.LUT R94, R0.reuse, 0x42, RZ, 0xfc, !PT ;  /* 0x00000042005e7812 */ /* 0x040fe200078efcff */
[C---:B------:R-:W-:Y:S01]  /*1080*/  IMAD.HI.U32 R14, R7.reuse, R31, RZ ;  /* 0x0000001f070e7227 */ /* 0x040fe200078e00ff */
[----:B------:R-:W-:Y:S01]  /*1090*/  IABS R61, R110 ;  /* 0x0000006e003d7213 */ /* 0x000fe20000000000 */
[----:B------:R-:W-:Y:S01]  /*10a0*/  STL [R1+0x108], R123 ;  /* 0x0001087b01007387 */ /* 0x000fe20000100800 */
[----:B------:R-:W-:Y:S01]  /*10b0*/  LOP3.LUT R90, R0, 0x46, RZ, 0xfc, !PT ;  /* 0x00000046005a7812 */ /* 0x000fe200078efcff */
[----:B------:R-:W-:Y:S01]  /*10c0*/  IMAD R35, R6, R18, R35 ;  /* 0x0000001206237224 */ /* 0x000fe200078e0223 */
[----:B------:R-:W-:Y:S01]  /*10d0*/  IABS R77, R94 ;  /* 0x0000005e004d7213 */ /* 0x000fe20000000000 */
[----:B------:R-:W-:Y:S01]  /*10e0*/  IMAD.MOV R20, RZ, RZ, -R20 ;  /* 0x000000ffff147224 */ /* 0x000fe200078e0a14 */
[----:B------:R-:W-:Y:S01]  /*10f0*/  LOP3.LUT R92, R0, 0x44, RZ, 0xfc, !PT ;  /* 0x00000044005c7812 */ /* 0x000fe200078efcff */
[----:B------:R-:W-:Y:S01]  /*1100*/  IMAD R39, R6, R12, R39 ;  /* 0x0000000c06277224 */ /* 0x000fe200078e0227 */
[----:B------:R-:W-:Y:S01]  /*1110*/  IABS R81, R90 ;  /* 0x0000005a00517213 */ /* 0x000fe20000000000 */
[C---:B------:R-:W-:Y:S01]  /*1120*/  IMAD.HI.U32 R18, R7.reuse, R45, RZ ;  /* 0x0000002d07127227 */ /* 0x040fe200078e00ff */
[C---:B------:R-:W-:Y:S01]  /*1130*/  LOP3.LUT R84, R0.reuse, 0x4c, RZ, 0xfc, !PT ;  /* 0x0000004c00547812 */ /* 0x040fe200078efcff */
[----:B------:R-:W-:Y:S01]  /*1140*/  STL [R1+0x104], R122 ;  /* 0x0001047a01007387 */ /* 0x000fe20000100800 */
[----:B------:R-:W-:Y:S01]  /*1150*/  IABS R79, R92 ;  /* 0x0000005c004f7213 */ /* 0x000fe20000000000 */
[C---:B------:R-:W-:Y:S01]  /*1160*/  IMAD.HI.U32 R12, R7.reuse, R49, RZ ;  /* 0x00000031070c7227 */ /* 0x040fe200078e00ff */
[----:B------:R-:W-:Y:S01]  /*1170*/  IABS R73, R98 ;  /* 0x0000006200497213 */ /* 0x000fe20000000000 */
[----:B------:R-:W-:Y:S01]  /*1180*/  STL [R1+0x100], R121 ;  /* 0x0001007901007387 */ /* 0x000fe20000100800 */
[----:B------:R-:W-:Y:S01]  /*1190*/  LOP3.LUT R80, R0, 0x50, RZ, 0xfc, !PT ;  /* 0x0000005000507812 */ /* 0x000fe200078efcff */
[----:B------:R-:W-:Y:S01]  /*11a0*/  IMAD.MOV R14, RZ, RZ, -R14 ;  /* 0x000000ffff0e7224 */ /* 0x000fe200078e0a0e */
[----:B------:R-:W-:Y:S01]  /*11b0*/  IABS R87, R84 ;  /* 0x0000005400577213 */ /* 0x000fe20000000000 */
[----:B------:R-:W-:Y:S01]  /*11c0*/  IMAD R47, R6, R20, R47 ;  /* 0x00000014062f7224 */ /* 0x000fe200078e022f */
[C---:B------:R-:W-:Y:S01]  /*11d0*/  LOP3.LUT R82, R0.reuse, 0x4e, RZ, 0xfc, !PT ;  /* 0x0000004e00527812 */ /* 0x040fe200078efcff */
[----:B------:R-:W-:Y:S01]  /*11e0*/  IMAD.MOV R18, RZ, RZ, -R18 ;  /* 0x000000ffff127224 */ /* 0x000fe200078e0a12 */
[----:B------:R-:W-:Y:S01]  /*11f0*/  IABS R91, R80 ;  /* 0x00000050005b7213 */ /* 0x000fe20000000000 */
[C---:B------:R-:W-:Y:S01]  /*1200*/  IMAD.HI.U32 R20, R7.reuse, R57, RZ ;  /* 0x0000003907147227 */ /* 0x040fe200078e00ff */
[C---:B------:R-:W-:Y:S01]  /*1210*/  LOP3.LUT R88, R0.reuse, 0x48, RZ, 0xfc, !PT ;  /* 0x0000004800587812 */ /* 0x040fe200078efcff */
[----:B------:R-:W-:Y:S01]  /*1220*/  STL [R1+0xfc], R120 ;  /* 0x0000fc7801007387 */ /* 0x000fe20000100800 */
[----:B------:R-:W-:Y:S01]  /*1230*/  LOP3.LUT R72, R0, 0x56, RZ, 0xfc, !PT ;  /* 0x0000005600487812 */ /* 0x000fe200078efcff */
[----:B------:R-:W-:Y:S01]  /*1240*/  IMAD.MOV R12, RZ, RZ, -R12 ;  /* 0x000000ffff0c7224 */ /* 0x000fe200078e0a0c */
[----:B------:R-:W-:Y:S01]  /*1250*/  IABS R89, R82 ;  /* 0x0000005200597213 */ /* 0x000fe20000000000 */
[----:B------:R-:W-:Y:S01]  /*1260*/  IMAD R31, R6, R14, R31 ;  /* 0x0000000e061f7224 */ /* 0x000fe200078e021f */
[----:B------:R-:W-:Y:S01]  /*1270*/  IABS R83, R88 ;  /* 0x0000005800537213 */ /* 0x000fe20000000000 */
[C---:B------:R-:W-:Y:S01]  /*1280*/  IMAD.HI.U32 R14, R7.reuse, R41, RZ ;  /* 0x00000029070e7227 */ /* 0x040fe200078e00ff */
[----:B------:R-:W-:Y:S01]  /*1290*/  LOP3.LUT R68, R0, 0x5a, RZ, 0xfc, !PT ;  /* 0x0000005a00447812 */ /* 0x000fe200078efcff */
[----:B------:R-:W-:Y:S01]  /*12a0*/  STL [R1+0xf8], R119 ;  /* 0x0000f87701007387 */ /* 0x000fe20000100800 */
[----:B------:R-:W-:Y:S01]  /*12b0*/  IABS R97, R72 ;  /* 0x0000004800617213 */ /* 0x000fe20000000000 */
[----:B------:R-:W-:Y:S01]  /*12c0*/  IMAD R45, R6, R18, R45 ;  /* 0x00000012062d7224 */ /* 0x000fe200078e022d */
[----:B------:R-:W-:Y:S01]  /*12d0*/  LOP3.LUT R70, R0, 0x58, RZ, 0xfc, !PT ;  /* 0x0000005800467812 */ /* 0x000fe200078efcff */
[----:B------:R-:W-:Y:S01]  /*12e0*/  IMAD.MOV R20, RZ, RZ, -R20 ;  /* 0x000000ffff147224 */ /* 0x000fe200078e0a14 */
[----:B------:R-:W-:Y:S01]  /*12f0*/  IABS R101, R68 ;  /* 0x0000004400657213 */ /* 0x000fe20000000000 */
[----:B------:R-:W-:Y:S01]  /*1300*/  IMAD R49, R6, R12, R49 ;  /* 0x0000000c06317224 */ /* 0x000fe200078e0231 */
[C---:B------:R-:W-:Y:S01]  /*1310*/  LOP3.LUT R76, R0.reuse, 0x52, RZ, 0xfc, !PT ;  /* 0x00000052004c7812 */ /* 0x040fe200078efcff */
        /* <DEDUP_REMOVED lines=14> */
[----:B------:R-:W-:Y:S01]  /*1400*/  IMAD.MOV R20, RZ, RZ, -R12 ;  /* 0x000000ffff147224 */ /* 0x000fe200078e0a0c */
[----:B------:R-:W-:Y:S01]  /*1410*/  LOP3.LUT R66, R0, 0x5c, RZ, 0xfc, !PT ;  /* 0x0000005c00427812 */ /* 0x000fe200078efcff */
[----:B------:R-:W-:Y:S01]  /*1420*/  IMAD R41, R6, R14, R41 ;  /* 0x0000000e06297224 */ /* 0x000fe200078e0229 */
[----:B------:R-:W-:Y:S01]  /*1430*/  IABS R109, R60 ;  /* 0x0000003c006d7213 */ /* 0x000fe20000000000 */
[C---:B------:R-:W-:Y:S01]  /*1440*/  IMAD.HI.U32 R12, R7.reuse, R67, RZ ;  /* 0x00000043070c7227 */ /* 0x040fe200078e00ff */
[----:B------:R-:W-:Y:S01]  /*1450*/  IABS R103, R66 ;  /* 0x0000004200677213 */ /* 0x000fe20000000000 */
[----:B------:R-:W-:Y:S01]  /*1460*/  STL [R1+0xec], R113 ;  /* 0x0000ec7101007387 */ /* 0x000fe20000100800 */
[C---:B------:R-:W-:Y:S01]  /*1470*/  LOP3.LUT R48, R0.reuse, 0x6e, RZ, 0xfc, !PT ;  /* 0x0000006e00307812 */ /* 0x040fe200078efcff */
[C---:B------:R-:W-:Y:S01]  /*1480*/  IMAD.HI.U32 R14, R7.reuse, R51, RZ ;  /* 0x00000033070e7227 */ /* 0x040fe200078e00ff */
[----:B------:R-:W-:Y:S01]  /*1490*/  LOP3.LUT R56, R0, 0x66, RZ, 0xfc, !PT ;  /* 0x0000006600387812 */ /* 0x000fe200078efcff */
[----:B------:R-:W-:Y:S01]  /*14a0*/  STL [R1+0xe8], R115 ;  /* 0x0000e87301007387 */ /* 0x000fe20000100800 */
[----:B------:R-:W-:Y:S01]  /*14b0*/  IABS R137, R48 ;  /* 0x0000003000897213 */ /* 0x000fe20000000000 */
[----:B------:R-:W-:Y:S01]  /*14c0*/  IMAD R55, R6, R18, R55 ;  /* 0x0000001206377224 */ /* 0x000fe200078e0237 */
[C---:B------:R-:W-:Y:S01]  /*14d0*/  LOP3.LUT R42, R0.reuse, 0x74, RZ, 0xfc, !PT ;  /* 0x00000074002a7812 */ /* 0x040fe200078efcff */
[C---:B------:R-:W-:Y:S01]  /*14e0*/  IMAD.HI.U32 R18, R7.reuse, R65, RZ ;  /* 0x0000004107127227 */ /* 0x040fe200078e00ff */
[----:B------:R-:W-:Y:S01]  /*14f0*/  IABS R129, R56 ;  /* 0x0000003800817213 */ /* 0x000fe20000000000 */
[----:B------:R-:W-:Y:S01]  /*1500*/  STL [R1+0xe4], R117 ;  /* 0x0000e47501007387 */ /* 0x000fe20000100800 */
[----:B------:R-:W-:Y:S01]  /*1510*/  IABS R143, R42 ;  /* 0x0000002a008f7213 */ /* 0x000fe20000000000 */
[----:B------:R-:W-:Y:S01]  /*1520*/  IMAD.MOV R12, RZ, RZ, -R12 ;  /* 0x000000ffff0c7224 */ /* 0x000fe200078e0a0c */
[C---:B------:R-:W-:Y:S01]  /*1530*/  LOP3.LUT R44, R0.reuse, 0x72, RZ, 0xfc, !PT ;  /* 0x00000072002c7812 */ /* 0x040fe200078efcff */
[----:B------:R-:W-:Y:S01]  /*1540*/  IMAD.MOV R14, RZ, RZ, -R14 ;  /* 0x000000ffff0e7224 */ /* 0x000fe200078e0a0e */
[----:B------:R-:W-:Y:S01]  /*1550*/  LOP3.LUT R34, R0, 0x7e, RZ, 0xfc, !PT ;  /* 0x0000007e00227812 */ /* 0x000fe200078efcff */
[C---:B------:R-:W-:Y:S01]  /*1560*/  IMAD.HI.U32 R13, R7.reuse, R71, RZ ;  /* 0x00000047070d7227 */ /* 0x040fe200078e00ff */
[----:B------:R-:W-:Y:S01]  /*1570*/  IABS R141, R44 ;  /* 0x0000002c008d7213 */ /* 0x000fe20000000000 */
[----:B------:R-:W-:Y:S01]  /*1580*/  STL [R1+0xe0], R116 ;  /* 0x0000e07401007387 */ /* 0x000fe20000100800 */
[----:B------:R-:W-:Y:S01]  /*1590*/  IABS R153, R34 ;  /* 0x0000002200997213 */ /* 0x000fe20000000000 */
[----:B------:R-:W-:Y:S01]  /*15a0*/  IMAD.MOV R18, RZ, RZ, -R18 ;  /* 0x000000ffff127224 */ /* 0x000fe200078e0a12 */
[C---:B------:R-:W-:Y:S01]  /*15b0*/  ISETP.GT.U32.AND P0, PT, R6.reuse, R9, PT ;  /* 0x000000090600720c */ /* 0x040fe20003f04070 */
[C---:B------:R-:W-:Y:S01]  /*15c0*/  IMAD R67, R6.reuse, R12, R67 ;  /* 0x0000000c06437224 */ /* 0x040fe200078e0243 */
[C---:B------:R-:W-:Y:S01]  /*15d0*/  ISETP.GT.U32.AND P3, PT, R6.reuse, R11, PT ;  /* 0x0000000b0600720c */ /* 0x040fe20003f64070 */
[C---:B------:R-:W-:Y:S01]  /*15e0*/  IMAD R51, R6.reuse, R14, R51 ;  /* 0x0000000e06337224 */ /* 0x040fe200078e0233 */
[C---:B------:R-:W-:Y:S01]  /*15f0*/  ISETP.GT.U32.AND P2, PT, R6.reuse, R15, PT ;  /* 0x0000000f0600720c */ /* 0x040fe20003f44070 */
[C---:B------:R-:W-:Y:S01]  /*1600*/  IMAD.HI.U32 R12, R7.reuse, R69, RZ ;  /* 0x00000045070c7227 */ /* 0x040fe200078e00ff */
[----:B------:R-:W-:Y:S01]  /*1610*/  IABS R33, R125 ;  /* 0x0000007d00217213 */ /* 0x000fe20000000000 */
[----:B------:R-:W-:Y:S01]  /*1620*/  STL [R1+0xdc], R114 ;  /* 0x0000dc7201007387 */ /* 0x000fe20000100800 */
[C---:B------:R-:W-:Y:S01]  /*1630*/  ISETP.GT.U32.AND P5, PT, R6.reuse, R17, PT ;  /* 0x000000110600720c */ /* 0x040fe20003fa4070 */
[----:B------:R-:W-:Y:S01]  /*1640*/  IMAD.MOV R13, RZ, RZ, -R13 ;  /* 0x000000ffff0d7224 */ /* 0x000fe200078e0a0d */
[C---:B------:R-:W-:Y:S01]  /*1650*/  ISETP.GT.U32.AND P4, PT, R6.reuse, R19, PT ;  /* 0x000000130600720c */ /* 0x040fe20003f84070 */
[C---:B------:R-:W-:Y:S01]  /*1660*/  IMAD.HI.U32 R14, R7.reuse, R61, RZ ;  /* 0x0000003d070e7227 */ /* 0x040fe200078e00ff */
[----:B------:R-:W-:Y:S01]  /*1670*/  IABS R43, R119 ;  /* 0x00000077002b7213 */ /* 0x000fe20000000000 */
[----:B------:R-:W-:Y:S01]  /*1680*/  STL [R1+0xd8], R112 ;  /* 0x0000d87001007387 */ /* 0x000fe20000100800 */
[----:B------:R-:W-:Y:S01]  /*1690*/  IABS R53, R117 ;  /* 0x0000007500357213 */ /* 0x000fe20000000000 */
[----:B------:R-:W-:Y:S01]  /*16a0*/  IMAD R65, R6, R18, R65 ;  /* 0x0000001206417224 */ /* 0x000fe200078e0241 */
        /* <DEDUP_REMOVED lines=9> */
[----:B------:R-:W-:Y:S01]  /*1740*/  IMAD.MOV R14, RZ, RZ, -R14 ;  /* 0x000000ffff0e7224 */ /* 0x000fe200078e0a0e */
[C---:B------:R-:W-:Y:S01]  /*1750*/  LOP3.LUT R74, R0.reuse, 0x54, RZ, 0xfc, !PT ;  /* 0x00000054004a7812 */ /* 0x040fe200078efcff */
[C---:B------:R-:W-:Y:S01]  /*1760*/  IMAD.HI.U32 R13, R7.reuse, R81, RZ ;  /* 0x00000051070d7227 */ /* 0x040fe200078e00ff */
[----:B------:R-:W-:Y:S01]  /*1770*/  LOP3.LUT R64, R0, 0x5e, RZ, 0xfc, !PT ;  /* 0x0000005e00407812 */ /* 0x000fe200078efcff */
[----:B------:R-:W-:Y:S01]  /*1780*/  STL [R1+0xd0], R108 ;  /* 0x0000d06c01007387 */ /* 0x000fe20000100800 */
[----:B------:R-:W-:Y:S01]  /*1790*/  IABS R95, R74 ;  /* 0x0000004a005f7213 */ /* 0x000fe20000000000 */
[----:B------:R-:W-:Y:S01]  /*17a0*/  IMAD.MOV R18, RZ, RZ, -R18 ;  /* 0x000000ffff127224 */ /* 0x000fe200078e0a12 */
[----:B------:R-:W-:Y:S01]  /*17b0*/  IABS R105, R64 ;  /* 0x0000004000697213 */ /* 0x000fe20000000000 */
[----:B------:R-:W-:Y:S01]  /*17c0*/  IMAD R69, R6, R12, R69 ;  /* 0x0000000c06457224 */ /* 0x000fe200078e0245 */
[----:B------:R-:W-:Y:S01]  /*17d0*/  LOP3.LUT R54, R0, 0x68, RZ, 0xfc, !PT ;  /* 0x0000006800367812 */ /* 0x000fe200078efcff */
        /* <DEDUP_REMOVED lines=19> */
[----:B------:R-:W-:Y:S01]  /*1910*/  LOP3.LUT R36, R0, 0x7a, RZ, 0xfc, !PT ;  /* 0x0000007a00247812 */ /* 0x000fe200078efcff */
[----:B------:R-:W-:Y:S01]  /*1920*/  IMAD R81, R6, R13, R81 ;  /* 0x0000000d06517224 */ /* 0x000fe200078e0251 */
[C---:B------:R-:W-:Y:S01]  /*1930*/  LOP3.LUT R38, R0.reuse, 0x78, RZ, 0xfc, !PT ;  /* 0x0000007800267812 */ /* 0x040fe200078efcff */
[----:B------:R-:W-:Y:S01]  /*1940*/  IMAD.MOV R14, RZ, RZ, -R14 ;  /* 0x000000ffff0e7224 */ /* 0x000fe200078e0a0e */
[----:B------:R-:W-:Y:S01]  /*1950*/  IABS R149, R36 ;  /* 0x0000002400957213 */ /* 0x000fe20000000000 */
[----:B------:R-:W-:Y:S01]  /*1960*/  IMAD.HI.U32 R13, R7, R91, RZ ;  /* 0x0000005b070d7227 */ /* 0x000fe200078e00ff */
[----:B------:R-:W-:Y:S01]  /*1970*/  IABS R147, R38 ;  /* 0x0000002600937213 */ /* 0x000fe20000000000 */
[----:B------:R-:W-:Y:S01]  /*1980*/  STL [R1+0xc0], R100 ;  /* 0x0000c06401007387 */ /* 0x000fe20000100800 */
[----:B------:R-:W-:Y:S01]  /*1990*/  LOP3.LUT R32, R0, 0x7c, RZ, 0xfc, !PT ;  /* 0x0000007c00207812 */ /* 0x000fe200078efcff */
[----:B------:R-:W-:-:S02]  /*19a0*/  IMAD.MOV R18, RZ, RZ, -R18 ;  /* 0x000000ffff127224 */ /* 0x000fc400078e0a12 */
[C---:B------:R-:W-:Y:S01]  /*19b0*/  IMAD R79, R6.reuse, R12, R79 ;  /* 0x0000000c064f7224 */ /* 0x040fe200078e024f */
[----:B------:R-:W-:Y:S01]  /*19c0*/  IABS R151, R32 ;  /* 0x0000002000977213 */ /* 0x000fe20000000000 */
[----:B------:R-:W-:Y:S01]  /*19d0*/  IMAD R73, R6, R14, R73 ;  /* 0x0000000e06497224 */ /* 0x000fe200078e0249 */
[----:B------:R-:W-:Y:S01]  /*19e0*/  STL [R1+0xbc], R98 ;  /* 0x0000bc6201007387 */ /* 0x000fe20000100800 */
[----:B------:R-:W-:-:S03]  /*19f0*/  IMAD.HI.U32 R12, R7, R89, RZ ;  /* 0x00000059070c7227 */ /* 0x000fc600078e00ff */
[----:B------:R-:W-:Y:S01]  /*1a00*/  STL [R1+0xb8], R96 ;  /* 0x0000b86001007387 */ /* 0x000fe20000100800 */
[----:B------:R-:W-:Y:S02]  /*1a10*/  IMAD.MOV R13, RZ, RZ, -R13 ;  /* 0x000000ffff0d7224 */ /* 0x000fe400078e0a0d */
[C---:B------:R-:W-:Y:S01]  /*1a20*/  IMAD.HI.U32 R14, R7.reuse, R83, RZ ;  /* 0x00000053070e7227 */ /* 0x040fe200078e00ff */
[----:B------:R-:W-:Y:S03]  /*1a30*/  STL [R1+0x170], R94 ;  /* 0x0001705e01007387 */ /* 0x000fe60000100800 */
[----:B------:R-:W-:Y:S01]  /*1a40*/  IMAD R87, R6, R18, R87 ;  /* 0x0000001206577224 */ /* 0x000fe200078e0257 */
[----:B------:R-:W-:Y:S01]  /*1a50*/  STL [R1+0x1b8], R92 ;  /* 0x0001b85c01007387 */ /* 0x000fe20000100800 */
[----:B------:R-:W-:-:S03]  /*1a60*/  IMAD.HI.U32 R18, R7, R97, RZ ;  /* 0x0000006107127227 */ /* 0x000fc600078e00ff */
[----:B------:R-:W-:Y:S01]  /*1a70*/  STL [R1+0x1b4], R90 ;  /* 0x0001b45a01007387 */ /* 0x000fe20000100800 */
[----:B------:R-:W-:Y:S02]  /*1a80*/  IMAD.MOV R12, RZ, RZ, -R12 ;  /* 0x000000ffff0c7224 */ /* 0x000fe400078e0a0c */
[C---:B------:R-:W-:Y:S01]  /*1a90*/  IMAD R91, R6.reuse, R13, R91 ;  /* 0x0000000d065b7224 */ /* 0x040fe200078e025b */
[----:B------:R-:W-:Y:S01]  /*1aa0*/  STL [R1+0x1b0], R88 ;  /* 0x0001b05801007387 */ /* 0x000fe20000100800 */
[----:B------:R-:W-:Y:S02]  /*1ab0*/  IMAD.MOV R14, RZ, RZ, -R14 ;  /* 0x000000ffff0e7224 */ /* 0x000fe400078e0a0e */
[----:B------:R-:W-:Y:S01]  /*1ac0*/  IMAD.HI.U32 R13, R7, R101, RZ ;  /* 0x00000065070d7227 */ /* 0x000fe200078e00ff */
[----:B------:R-:W-:Y:S03]  /*1ad0*/  STL [R1+0x1ac], R86 ;  /* 0x0001ac5601007387 */ /* 0x000fe60000100800 */
[----:B------:R-:W-:Y:S01]  /*1ae0*/  IMAD.MOV R18, RZ, RZ, -R18 ;  /* 0x000000ffff127224 */ /* 0x000fe200078e0a12 */
[----:B------:R-:W-:Y:S01]  /*1af0*/  STL [R1+0x1a8], R84 ;  /* 0x0001a85401007387 */ /* 0x000fe20000100800 */
[----:B------:R-:W-:-:S02]  /*1b00*/  IMAD R89, R6, R12, R89 ;  /* 0x0000000c06597224 */ /* 0x000fc400078e0259 */
        /* <DEDUP_REMOVED lines=25> */
[----:B------:R-:W-:Y:S01]  /*1ca0*/  IMAD.HI.U32 R14, R7, R103, RZ ;  /* 0x00000067070e7227 */ /* 0x000fe200078e00ff */
[----:B------:R-:W-:Y:S03]  /*1cb0*/  STL [R1+0x17c], R60 ;  /* 0x00017c3c01007387 */ /* 0x000fe60000100800 */
[C---:B------:R-:W-:Y:S01]  /*1cc0*/  IMAD R107, R6.reuse, R18, R107 ;  /* 0x00000012066b7224 */ /* 0x040fe200078e026b */
[----:B------:R-:W-:Y:S01]  /*1cd0*/  STL [R1+0x178], R58 ;  /* 0x0001783a01007387 */ /* 0x000fe20000100800 */
[----:B------:R-:W-:Y:S02]  /*1ce0*/  IMAD.MOV R18, RZ, RZ, -R12 ;  /* 0x000000ffff127224 */ /* 0x000fe400078e0a0c */
[----:B------:R-:W-:Y:S01]  /*1cf0*/  IMAD R127, R6, R13, R127 ;  /* 0x0000000d067f7224 */ /* 0x000fe200078e027f */
[----:B------:R-:W-:Y:S01]  /*1d00*/  STL [R1+0x174], R56 ;  /* 0x0001743801007387 */ /* 0x000fe20000100800 */
[----:B------:R-:W-:-:S02]  /*1d10*/  IMAD.MOV R14, RZ, RZ, -R14 ;  /* 0x000000ffff0e7224 */ /* 0x000fc400078e0a0e */
[C---:B------:R-:W-:Y:S01]  /*1d20*/  IMAD.HI.U32 R13, R7.reuse, R137, RZ ;  /* 0x00000089070d7227 */ /* 0x040fe200078e00ff */
[----:B------:R-:W-:Y:S03]  /*1d30*/  STL [R1+0x16c], R54 ;  /* 0x00016c3601007387 */ /* 0x000fe60000100800 */
[C---:B------:R-:W-:Y:S01]  /*1d40*/  IMAD R109, R6.reuse, R18, R109 ;  /* 0x00000012066d7224 */ /* 0x040fe200078e026d */
[----:B------:R-:W-:Y:S01]  /*1d50*/  STL [R1+0x168], R52 ;  /* 0x0001683401007387 */ /* 0x000fe20000100800 */
[----:B------:R-:W-:Y:S02]  /*1d60*/  IMAD R103, R6, R14, R103 ;  /* 0x0000000e06677224 */ /* 0x000fe400078e0267 */
[----:B------:R-:W-:Y:S01]  /*1d70*/  IMAD.MOV R18, RZ, RZ, -R13 ;  /* 0x000000ffff127224 */ /* 0x000fe200078e0a0d */
[----:B------:R-:W-:Y:S01]  /*1d80*/  STL [R1+0x164], R50 ;  /* 0x0001643201007387 */ /* 0x000fe20000100800 */
[----:B------:R-:W-:-:S03]  /*1d90*/  IMAD.HI.U32 R14, R7, R129, RZ ;  /* 0x00000081070e7227 */ /* 0x000fc600078e00ff */
[----:B------:R-:W-:Y:S01]  /*1da0*/  STL [R1+0x160], R48 ;  /* 0x0001603001007387 */ /* 0x000fe20000100800 */
[----:B------:R-:W-:-:S03]  /*1db0*/  IMAD.HI.U32 R13, R7, R143, RZ ;  /* 0x0000008f070d7227 */ /* 0x000fc600078e00ff */
[----:B------:R-:W-:Y:S01]  /*1dc0*/  STL [R1+0x15c], R46 ;  /* 0x00015c2e01007387 */ /* 0x000fe20000100800 */
[----:B------:R-:W-:Y:S02]  /*1dd0*/  IMAD.MOV R14, RZ, RZ, -R14 ;  /* 0x000000ffff0e7224 */ /* 0x000fe400078e0a0e */
[----:B------:R-:W-:Y:S01]  /*1de0*/  IMAD.MOV R13, RZ, RZ, -R13 ;  /* 0x000000ffff0d7224 */ /* 0x000fe200078e0a0d */
[----:B------:R-:W-:Y:S01]  /*1df0*/  STL [R1+0x158], R44 ;  /* 0x0001582c01007387 */ /* 0x000fe20000100800 */
[----:B------:R-:W-:Y:S02]  /*1e00*/  IMAD R30, R10, 0x40, R225 ;  /* 0x000000400a1e7824 */ /* 0x000fe400078e02e1 */
[C---:B------:R-:W-:Y:S01]  /*1e10*/  IMAD R129, R6.reuse, R14, R129 ;  /* 0x0000000e06817224 */ /* 0x040fe200078e0281 */
[----:B------:R-:W-:Y:S01]  /*1e20*/  STL [R1+0x154], R42 ;  /* 0x0001542a01007387 */ /* 0x000fe20000100800 */
[----:B------:R-:W-:Y:S01]  /*1e30*/  IMAD R143, R6, R13, R143 ;  /* 0x0000000d068f7224 */ /* 0x000fe200078e028f */
[----:B------:R-:W-:Y:S01]  /*1e40*/  IABS R13, R30 ;  /* 0x0000001e000d7213 */ /* 0x000fe20000000000 */
[C---:B------:R-:W-:Y:S01]  /*1e50*/  IMAD.HI.U32 R14, R7.reuse, R141, RZ ;  /* 0x0000008d070e7227 */ /* 0x040fe200078e00ff */
[----:B------:R-:W-:Y:S03]  /*1e60*/  STL [R1+0x140], R34 ;  /* 0x0001402201007387 */ /* 0x000fe60000100800 */
[----:B------:R-:W-:Y:S01]  /*1e70*/  IMAD.MOV R14, RZ, RZ, -R14 ;  /* 0x000000ffff0e7224 */ /* 0x000fe200078e0a0e */
[----:B------:R-:W-:Y:S01]  /*1e80*/  STL [R1+0x138], R30 ;  /* 0x0001381e01007387 */ /* 0x000fe20000100800 */
[----:B------:R-:W-:-:S03]  /*1e90*/  IMAD.HI.U32 R10, R7, R153, RZ ;  /* 0x00000099070a7227 */ /* 0x000fc600078e00ff */
[----:B------:R-:W-:Y:S01]  /*1ea0*/  STL [R1+0x150], R40 ;  /* 0x0001502801007387 */ /* 0x000fe20000100800 */
[----:B------:R-:W-:-:S03]  /*1eb0*/  IMAD.HI.U32 R8, R8, R13, RZ ;  /* 0x0000000d08087227 */ /* 0x000fc600078e00ff */
[----:B------:R-:W-:Y:S01]  /*1ec0*/  STL [R1+0x14c], R38 ;  /* 0x00014c2601007387 */ /* 0x000fe20000100800 */
[C---:B------:R-:W-:Y:S02]  /*1ed0*/  IMAD R141, R6.reuse, R14, R141 ;  /* 0x0000000e068d7224 */ /* 0x040fe400078e028d */
[----:B------:R-:W-:Y:S01]  /*1ee0*/  IMAD.MOV R14, RZ, RZ, -R10 ;  /* 0x000000ffff0e7224 */ /* 0x000fe200078e0a0a */
[----:B------:R-:W-:Y:S01]  /*1ef0*/  STL [R1+0x148], R36 ;  /* 0x0001482401007387 */ /* 0x000fe20000100800 */
[----:B------:R-:W-:Y:S02]  /*1f00*/  IMAD.MOV R8, RZ, RZ, -R8 ;  /* 0x000000ffff087224 */ /* 0x000fe400078e0a08 */
[C---:B------:R-:W-:Y:S01]  /*1f10*/  IMAD R153, R6.reuse, R14, R153 ;  /* 0x0000000e06997224 */ /* 0x040fe200078e0299 */
[----:B------:R-:W-:Y:S01]  /*1f20*/  STL [R1+0x144], R32 ;  /* 0x0001442001007387 */ /* 0x000fe20000100800 */
[----:B------:R-:W-:Y:S02]  /*1f30*/  IMAD R8, R3, R8, R13 ;  /* 0x0000000803087224 */ /* 0x000fe400078e020d */
[--C-:B------:R-:W-:Y:S01]  /*1f40*/  @!P0 IMAD.IADD R9, R9, 0x1, -R6.reuse ;  /* 0x0000000109098824 */ /* 0x100fe200078e0a06 */
[C---:B------:R-:W-:Y:S01]  /*1f50*/  ISETP.GT.U32.AND P1, PT, R6.reuse, R153, PT ;  /* 0x000000990600720c */ /* 0x040fe20003f24070 */
[----:B------:R-:W-:Y:S01]  /*1f60*/  @!P3 IMAD.IADD R11, R11, 0x1, -R6 ;  /* 0x000000010b0bb824 */ /* 0x000fe200078e0a06 */
[----:B------:R-:W-:Y:S01]  /*1f70*/  ISETP.GT.U32.AND P0, PT, R3, R8, PT ;  /* 0x000000080300720c */ /* 0x000fe20003f04070 */
[----:B------:R-:W-:Y:S01]  /*1f80*/  IMAD.HI.U32 R16, R7, R33, RZ ;  /* 0x0000002107107227 */ /* 0x000fe200078e00ff */
[----:B------:R-:W-:-:S02]  /*1f90*/  ISETP.GT.U32.AND P6, PT, R6, R9, PT ;  /* 0x000000090600720c */ /* 0x000fc40003fc4070 */
[C---:B------:R-:W-:Y:S01]  /*1fa0*/  ISETP.GT.U32.AND P3, PT, R6.reuse, R27, PT ;  /* 0x0000001b0600720c */ /* 0x040fe20003f64070 */
[----:B------:R-:W-:Y:S02]  /*1fb0*/  IMAD.MOV R16, RZ, RZ, -R16 ;  /* 0x000000ffff107224 */ /* 0x000fe400078e0a10 */
[--C-:B------:R-:W-:Y:S01]  /*1fc0*/  @!P2 IMAD.IADD R15, R15, 0x1, -R6.reuse ;  /* 0x000000010f0fa824 */ /* 0x100fe200078e0a06 */
[C---:B------:R-:W-:Y:S01]  /*1fd0*/  ISETP.GT.U32.AND P2, PT, R6.reuse, R29, PT ;  /* 0x0000001d0600720c */ /* 0x040fe20003f44070 */
[C---:B------:R-:W-:Y:S02]  /*1fe0*/  IMAD R33, R6.reuse, R16, R33 ;  /* 0x0000001006217224 */ /* 0x040fe400078e0221 */
[--C-:B------:R-:W-:Y:S01]  /*1ff0*/  @!P1 IMAD.IADD R153, R153, 0x1, -R6.reuse ;  /* 0x0000000199999824 */ /* 0x100fe200078e0a06 */
[----:B------:R-:W-:Y:S01]  /*2000*/  ISETP.GT.U32.AND P1, PT, R6, R23, PT ;  /* 0x000000170600720c */ /* 0x000fe20003f24070 */
[----:B------:R-:W-:Y:S01]  /*2010*/  @!P0 IMAD.IADD R8, R8, 0x1, -R3 ;  /* 0x0000000108088824 */ /* 0x000fe200078e0a03 */
[C---:B------:R-:W-:Y:S01]  /*2020*/  ISETP.GT.U32.AND P0, PT, R6.reuse, R21, PT ;  /* 0x000000150600720c */ /* 0x040fe20003f04070 */
[--C-:B------:R-:W-:Y:S01]  /*2030*/  @!P6 IMAD.IADD R9, R9, 0x1, -R6.reuse ;  /* 0x000000010909e824 */ /* 0x100fe200078e0a06 */
        /* <DEDUP_REMOVED lines=31> */
[----:B------:R-:W-:Y:S01]  /*2230*/  @!P3 IMAD.IADD R27, R27, 0x1, -R6 ;  /* 0x000000011b1bb824 */ /* 0x000fe200078e0a06 */
[----:B------:R-:W-:Y:S01]  /*2240*/  ISETP.GT.U32.AND P3, PT, R6, R41, PT ;  /* 0x000000290600720c */ /* 0x000fe20003f64070 */
[----:B------:R-:W-:-:S04]  /*2250*/  IMAD.HI.U32 R16, R7, R43, RZ ;  /* 0x0000002b07107227 */ /* 0x000fc800078e00ff */
[----:B------:R-:W-:Y:S01]  /*2260*/  @!P4 IMAD.IADD R21, R21, 0x1, -R6 ;  /* 0x000000011515c824 */ /* 0x000fe200078e0a06 */
[C---:B------:R-:W-:Y:S01]  /*2270*/  ISETP.GT.U32.AND P4, PT, R6.reuse, R35, PT ;  /* 0x000000230600720c */ /* 0x040fe20003f84070 */
[----:B------:R-:W-:Y:S02]  /*2280*/  IMAD.MOV R16, RZ, RZ, -R16 ;  /* 0x000000ffff107224 */ /* 0x000fe400078e0a10 */
[--C-:B------:R-:W-:Y:S01]  /*2290*/  @!P0 IMAD.IADD R23, R23, 0x1, -R6.reuse ;  /* 0x0000000117178824 */ /* 0x100fe200078e0a06 */
[C---:B------:R-:W-:Y:S01]  /*22a0*/  ISETP.GT.U32.AND P0, PT, R6.reuse, R37, PT ;  /* 0x000000250600720c */ /* 0x040fe20003f04070 */
[C---:B------:R-:W-:Y:S02]  /*22b0*/  IMAD R43, R6.reuse, R16, R43 ;  /* 0x00000010062b7224 */ /* 0x040fe400078e022b */
[--C-:B------:R-:W-:Y:S01]  /*22c0*/  @!P1 IMAD.IADD R25, R25, 0x1, -R6.reuse ;  /* 0x0000000119199824 */ /* 0x100fe200078e0a06 */
[C---:B------:R-:W-:Y:S01]  /*22d0*/  ISETP.GT.U32.AND P1, PT, R6.reuse, R39, PT ;  /* 0x000000270600720c */ /* 0x040fe20003f24070 */
[----:B------:R-:W-:Y:S01]  /*22e0*/  @!P6 IMAD.IADD R33, R33, 0x1, -R6 ;  /* 0x000000012121e824 */ /* 0x000fe200078e0a06 */
[----:B------:R-:W-:Y:S01]  /*22f0*/  ISETP.GT.U32.AND P6, PT, R6, R47, PT ;  /* 0x0000002f0600720c */ /* 0x000fe20003fc4070 */
[----:B------:R-:W-:-:S04]  /*2300*/  IMAD.HI.U32 R16, R7, R53, RZ ;  /* 0x0000003507107227 */ /* 0x000fc800078e00ff */
[--C-:B------:R-:W-:Y:S01]  /*2310*/  @!P2 IMAD.IADD R29, R29, 0x1, -R6.reuse ;  /* 0x000000011d1da824 */ /* 0x100fe200078e0a06 */
[C---:B------:R-:W-:Y:S01]  /*2320*/  ISETP.GT.U32.AND P2, PT, R6.reuse, R43, PT ;  /* 0x0000002b0600720c */ /* 0x040fe20003f44070 */
[--C-:B------:R-:W-:Y:S01]  /*2330*/  @!P5 IMAD.IADD R31, R31, 0x1, -R6.reuse ;  /* 0x000000011f1fd824 */ /* 0x100fe200078e0a06 */
[C---:B------:R-:W-:Y:S01]  /*2340*/  ISETP.GT.U32.AND P5, PT, R6.reuse, R45, PT ;  /* 0x0000002d0600720c */ /* 0x040fe20003fa4070 */
[----:B------:R-:W-:Y:S01]  /*2350*/  @!P3 IMAD.IADD R41, R41, 0x1, -R6 ;  /* 0x000000012929b824 */ /* 0x000fe200078e0a06 */
[C---:B------:R-:W-:Y:S01]  /*2360*/  ISETP.GT.U32.AND P3, PT, R6.reuse, R55, PT ;  /* 0x000000370600720c */ /* 0x040fe20003f64070 */
[----:B------:R-:W-:Y:S02]  /*2370*/  IMAD.MOV R16, RZ, RZ, -R16 ;  /* 0x000000ffff107224 */ /* 0x000fe400078e0a10 */
[----:B------:R-:W-:Y:S01]  /*2380*/  @!P4 IMAD.IADD R35, R35, 0x1, -R6 ;  /* 0x000000012323c824 */ /* 0x000fe200078e0a06 */
[C---:B------:R-:W-:Y:S01]  /*2390*/  ISETP.GT.U32.AND P4, PT, R6.reuse, R49, PT ;  /* 0x000000310600720c */ /* 0x040fe20003f84070 */
[----:B------:R-:W-:-:S02]  /*23a0*/  IMAD R53, R6, R16, R53 ;  /* 0x0000001006357224 */ /* 0x000fc400078e0235 */
[C---:B------:R-:W-:Y:S02]  /*23b0*/  IMAD R59, R6.reuse, R20, R59 ;  /* 0x00000014063b7224 */ /* 0x040fe400078e023b */
[--C-:B------:R-:W-:Y:S01]  /*23c0*/  @!P0 IMAD.IADD R37, R37, 0x1, -R6.reuse ;  /* 0x0000000125258824 */ /* 0x100fe200078e0a06 */
[C---:B------:R-:W-:Y:S01]  /*23d0*/  ISETP.GT.U32.AND P0, PT, R6.reuse, R51, PT ;  /* 0x000000330600720c */ /* 0x040fe20003f04070 */
[--C-:B------:R-:W-:Y:S01]  /*23e0*/  @!P1 IMAD.IADD R39, R39, 0x1, -R6.reuse ;  /* 0x0000000127279824 */ /* 0x100fe200078e0a06 */
[C---:B------:R-:W-:Y:S01]  /*23f0*/  ISETP.GT.U32.AND P1, PT, R6.reuse, R53, PT ;  /* 0x000000350600720c */ /* 0x040fe20003f24070 */
[--C-:B------:R-:W-:Y:S02]  /*2400*/  @!P6 IMAD.IADD R47, R47, 0x1, -R6.reuse ;  /* 0x000000012f2fe824 */ /* 0x100fe400078e0a06 */
        /* <DEDUP_REMOVED lines=11> */
[C---:B------:R-:W-:Y:S01]  /*24c0*/  ISETP.GT.U32.AND P0, PT, R6.reuse, R43, PT ;  /* 0x0000002b0600720c */ /* 0x040fe20003f04070 */
[----:B------:R-:W-:Y:S01]  /*24d0*/  IMAD.HI.U32 R16, R7, R63, RZ ;  /* 0x0000003f07107227 */ /* 0x000fe200078e00ff */
[----:B------:R-:W-:-:S03]  /*24e0*/  ISETP.GT.U32.AND P1, PT, R6, R45, PT ;  /* 0x0000002d0600720c */ /* 0x000fc60003f24070 */
        /* <DEDUP_REMOVED lines=10> */
[----:B------:R-:W-:-:S02]  /*2590*/  IMAD.MOV R16, RZ, RZ, -R16 ;  /* 0x000000ffff107224 */ /* 0x000fc400078e0a10 */
[--C-:B------:R-:W-:Y:S01]  /*25a0*/  @!P0 IMAD.IADD R43, R43, 0x1, -R6.reuse ;  /* 0x000000012b2b8824 */ /* 0x100fe200078e0a06 */
[C---:B------:R-:W-:Y:S01]  /*25b0*/  ISETP.GT.U32.AND P0, PT, R6.reuse, R55, PT ;  /* 0x000000370600720c */ /* 0x040fe20003f04070 */
[C---:B------:R-:W-:Y:S02]  /*25c0*/  IMAD R63, R6.reuse, R16, R63 ;  /* 0x00000010063f7224 */ /* 0x040fe400078e023f */
        /* <DEDUP_REMOVED lines=9> */
[----:B------:R-:W-:Y:S01]  /*2660*/  ISETP.GT.U32.AND P3, PT, R6, R73, PT ;  /* 0x000000490600720c */ /* 0x000fe20003f64070 */
[----:B------:R-:W-:-:S02]  /*2670*/  @!P4 IMAD.IADD R59, R59, 0x1, -R6 ;  /* 0x000000013b3bc824 */ /* 0x000fc400078e0a06 */
[----:B------:R-:W-:Y:S01]  /*2680*/  @!P0 IMAD.IADD R55, R55, 0x1, -R6 ;  /* 0x0000000137378824 */ /* 0x000fe200078e0a06 */
[C---:B------:R-:W-:Y:S01]  /*2690*/  ISETP.GT.U32.AND P4, PT, R6.reuse, R61, PT ;  /* 0x0000003d0600720c */ /* 0x040fe20003f84070 */
[----:B------:R-:W-:Y:S01]  /*26a0*/  IMAD.HI.U32 R16, R7, R75, RZ ;  /* 0x0000004b07107227 */ /* 0x000fe200078e00ff */
[----:B------:R-:W-:-:S03]  /*26b0*/  ISETP.GT.U32.AND P0, PT, R6, R69, PT ;  /* 0x000000450600720c */ /* 0x000fc60003f04070 */
[--C-:B------:R-:W-:Y:S01]  /*26c0*/  @!P1 IMAD.IADD R57, R57, 0x1, -R6.reuse ;  /* 0x0000000139399824 */ /* 0x100fe200078e0a06 */
[C---:B------:R-:W-:Y:S01]  /*26d0*/  ISETP.GT.U32.AND P1, PT, R6.reuse, R71, PT ;  /* 0x000000470600720c */ /* 0x040fe20003f24070 */
[--C-:B------:R-:W-:Y:S02]  /*26e0*/  @!P2 IMAD.IADD R63, R63, 0x1, -R6.reuse ;  /* 0x000000013f3fa824 */ /* 0x100fe400078e0a06 */
[--C-:B------:R-:W-:Y:S02]  /*26f0*/  @!P6 IMAD.IADD R65, R65, 0x1, -R6.reuse ;  /* 0x000000014141e824 */ /* 0x100fe400078e0a06 */
[----:B------:R-:W-:Y:S01]  /*2700*/  @!P5 IMAD.IADD R67, R67, 0x1, -R6 ;  /* 0x000000014343d824 */ /* 0x000fe200078e0a06 */
[C---:B------:R-:W-:Y:S01]  /*2710*/  ISETP.GT.U32.AND P5, PT, R6.reuse, R77, PT ;  /* 0x0000004d0600720c */ /* 0x040fe20003fa4070 */
[----:B------:R-:W-:Y:S01]  /*2720*/  IMAD.MOV R16, RZ, RZ, -R16 ;  /* 0x000000ffff107224 */ /* 0x000fe200078e0a10 */
[C---:B------:R-:W-:Y:S01]  /*2730*/  ISETP.GT.U32.AND P2, PT, R6.reuse, R63, PT ;  /* 0x0000003f0600720c */ /* 0x040fe20003f44070 */
[----:B------:R-:W-:Y:S01]  /*2740*/  @!P4 IMAD.IADD R61, R61, 0x1, -R6 ;  /* 0x000000013d3dc824 */ /* 0x000fe200078e0a06 */
[C---:B------:R-:W-:Y:S01]  /*2750*/  ISETP.GT.U32.AND P4, PT, R6.reuse, R65, PT ;  /* 0x000000410600720c */ /* 0x040fe20003f84070 */
[----:B------:R-:W-:-:S02]  /*2760*/  IMAD R75, R6, R16, R75 ;  /* 0x00000010064b7224 */ /* 0x000fc400078e024b */
[----:B------:R-:W-:-:S03]  /*2770*/  IMAD.HI.U32 R16, R7, R85, RZ ;  /* 0x0000005507107227 */ /* 0x000fc600078e00ff */
[C---:B------:R-:W-:Y:S01]  /*2780*/  ISETP.GT.U32.AND P6, PT, R6.reuse, R75, PT ;  /* 0x0000004b0600720c */ /* 0x040fe20003fc4070 */
[----:B------:R-:W-:Y:S02]  /*2790*/  IMAD.MOV R16, RZ, RZ, -R16 ;  /* 0x000000ffff107224 */ /* 0x000fe400078e0a10 */
[--C-:B------:R-:W-:Y:S01]  /*27a0*/  @!P0 IMAD.IADD R69, R69, 0x1, -R6.reuse ;  /* 0x0000000145458824 */ /* 0x100fe200078e0a06 */
[C---:B------:R-:W-:Y:S01]  /*27b0*/  ISETP.GT.U32.AND P0, PT, R6.reuse, R79, PT ;  /* 0x0000004f0600720c */ /* 0x040fe20003f04070 */
        /* <DEDUP_REMOVED lines=21> */
[--C-:B------:R-:W-:Y:S01]  /*2910*/  @!P3 IMAD.IADD R83, R83, 0x1, -R6.reuse ;  /* 0x000000015353b824 */ /* 0x100fe200078e0a06 */
[C---:B------:R-:W-:Y:S01]  /*2920*/  ISETP.GT.U32.AND P3, PT, R6.reuse, R73, PT ;  /* 0x000000490600720c */ /* 0x040fe20003f64070 */
[--C-:B------:R-:W-:Y:S01]  /*2930*/  @!P2 IMAD.IADD R85, R85, 0x1, -R6.reuse ;  /* 0x000000015555a824 */ /* 0x100fe200078e0a06 */
[C---:B------:R-:W-:Y:S01]  /*2940*/  ISETP.GT.U32.AND P2, PT, R6.reuse, R75, PT ;  /* 0x0000004b0600720c */ /* 0x040fe20003f44070 */
[----:B------:R-:W-:Y:S01]  /*2950*/  @!P4 IMAD.IADD R77, R77, 0x1, -R6 ;  /* 0x000000014d4dc824 */ /* 0x000fe200078e0a06 */
[C---:B------:R-:W-:Y:S01]  /*2960*/  ISETP.GT.U32.AND P4, PT, R6.reuse, R91, PT ;  /* 0x0000005b0600720c */ /* 0x040fe20003f84070 */
[----:B------:R-:W-:-:S02]  /*2970*/  IMAD R95, R6, R16, R95 ;  /* 0x00000010065f7224 */ /* 0x000fc400078e025f */
[----:B------:R-:W-:-:S04]  /*2980*/  IMAD.HI.U32 R16, R7, R105, RZ ;  /* 0x0000006907107227 */ /* 0x000fc800078e00ff */
        /* <DEDUP_REMOVED lines=35> */
[----:B------:R-:W-:Y:S01]  /*2bc0*/  @!P6 IMAD.IADD R99, R99, 0x1, -R6 ;  /* 0x000000016363e824 */ /* 0x000fe200078e0a06 */
[----:B------:R-:W-:Y:S01]  /*2bd0*/  ISETP.GT.U32.AND P6, PT, R6, R87, PT ;  /* 0x000000570600720c */ /* 0x000fe20003fc4070 */
[----:B------:R-:W-:-:S04]  /*2be0*/  IMAD.HI.U32 R16, R7, R133, RZ ;  /* 0x0000008507107227 */ /* 0x000fc800078e00ff */
[----:B------:R-:W-:Y:S02]  /*2bf0*/  IMAD.MOV R12, RZ, RZ, -R12 ;  /* 0x000000ffff0c7224 */ /* 0x000fe400078e0a0c */
[--C-:B------:R-:W-:Y:S01]  /*2c00*/  @!P3 IMAD.IADD R101, R101, 0x1, -R6.reuse ;  /* 0x000000016565b824 */ /* 0x100fe200078e0a06 */
[C---:B------:R-:W-:Y:S01]  /*2c10*/  ISETP.GT.U32.AND P3, PT, R6.reuse, R89, PT ;  /* 0x000000590600720c */ /* 0x040fe20003f64070 */
[--C-:B------:R-:W-:Y:S01]  /*2c20*/  @!P2 IMAD.IADD R103, R103, 0x1, -R6.reuse ;  /* 0x000000016767a824 */ /* 0x100fe200078e0a06 */
[C---:B------:R-:W-:Y:S01]  /*2c30*/  ISETP.GT.U32.AND P2, PT, R6.reuse, R91, PT ;  /* 0x0000005b0600720c */ /* 0x040fe20003f44070 */
[----:B------:R-:W-:Y:S01]  /*2c40*/  @!P4 IMAD.IADD R93, R93, 0x1, -R6 ;  /* 0x000000015d5dc824 */ /* 0x000fe200078e0a06 */
[C---:B------:R-:W-:Y:S01]  /*2c50*/  ISETP.GT.U32.AND P4, PT, R6.reuse, R105, PT ;  /* 0x000000690600720c */ /* 0x040fe20003f84070 */
[----:B------:R-:W-:Y:S02]  /*2c60*/  IMAD.MOV R16, RZ, RZ, -R16 ;  /* 0x000000ffff107224 */ /* 0x000fe400078e0a10 */
[----:B------:R-:W-:-:S02]  /*2c70*/  IMAD R131, R6, R12, R131 ;  /* 0x0000000c06837224 */ /* 0x000fc400078e0283 */
[----:B------:R-:W-:-:S04]  /*2c80*/  IMAD.HI.U32 R12, R7, R135, RZ ;  /* 0x00000087070c7227 */ /* 0x000fc800078e00ff */
[C---:B------:R-:W-:Y:S02]  /*2c90*/  IMAD R133, R6.reuse, R16, R133 ;  /* 0x0000001006857224 */ /* 0x040fe400078e0285 */
        /* <DEDUP_REMOVED lines=11> */
[----:B------:R-:W-:-:S04]  /*2d50*/  IMAD.HI.U32 R12, R7, R139, RZ ;  /* 0x0000008b070c7227 */ /* 0x000fc800078e00ff */
[--C-:B------:R-:W-:Y:S01]  /*2d60*/  @!P3 IMAD.IADD R89, R89, 0x1, -R6.reuse ;  /* 0x000000015959b824 */ /* 0x100fe200078e0a06 */
[C---:B------:R-:W-:Y:S01]  /*2d70*/  ISETP.GT.U32.AND P3, PT, R6.reuse, R101, PT ;  /* 0x000000650600720c */ /* 0x040fe20003f64070 */
[--C-:B------:R-:W-:Y:S01]  /*2d80*/  @!P2 IMAD.IADD R91, R91, 0x1, -R6.reuse ;  /* 0x000000015b5ba824 */ /* 0x100fe200078e0a06 */
[C---:B------:R-:W-:Y:S01]  /*2d90*/  ISETP.GT.U32.AND P2, PT, R6.reuse, R103, PT ;  /* 0x000000670600720c */ /* 0x040fe20003f44070 */
[----:B------:R-:W-:Y:S01]  /*2da0*/  @!P4 IMAD.IADD R105, R105, 0x1, -R6 ;  /* 0x000000016969c824 */ /* 0x000fe200078e0a06 */
[----:B------:R-:W-:Y:S01]  /*2db0*/  ISETP.GT.U32.AND P4, PT, R6, R135, PT ;  /* 0x000000870600720c */ /* 0x000fe20003f84070 */
[----:B------:R-:W-:Y:S02]  /*2dc0*/  IMAD.MOV R13, RZ, RZ, -R10 ;  /* 0x000000ffff0d7224 */ /* 0x000fe400078e0a0a */
[----:B------:R-:W-:Y:S02]  /*2dd0*/  IMAD.MOV R12, RZ, RZ, -R12 ;  /* 0x000000ffff0c7224 */ /* 0x000fe400078e0a0c */
[----:B------:R-:W-:-:S04]  /*2de0*/  IMAD.HI.U32 R10, R7, R149, RZ ;  /* 0x00000095070a7227 */ /* 0x000fc800078e00ff */
[C---:B------:R-:W-:Y:S02]  /*2df0*/  IMAD R139, R6.reuse, R12, R139 ;  /* 0x0000000c068b7224 */ /* 0x040fe400078e028b */
[----:B------:R-:W-:Y:S02]  /*2e00*/  IMAD.MOV R10, RZ, RZ, -R10 ;  /* 0x000000ffff0a7224 */ /* 0x000fe400078e0a0a */
[----:B------:R-:W-:Y:S01]  /*2e10*/  @!P1 IMAD.IADD R99, R99, 0x1, -R6 ;  /* 0x0000000163639824 */ /* 0x000fe200078e0a06 */
[C---:B------:R-:W-:Y:S01]  /*2e20*/  ISETP.GT.U32.AND P1, PT, R6.reuse, R129, PT ;  /* 0x000000810600720c */ /* 0x040fe20003f24070 */
[C---:B------:R-:W-:Y:S01]  /*2e30*/  IMAD R149, R6.reuse, R10, R149 ;  /* 0x0000000a06957224 */ /* 0x040fe200078e0295 */
[----:B------:R-:W-:Y:S01]  /*2e40*/  SHF.R.U32.HI R10, RZ, 0x5, R124 ;  /* 0x00000005ff0a7819 */ /* 0x000fe2000001167c */
        /* <DEDUP_REMOVED lines=10> */
[----:B------:R-:W-:Y:S01]  /*2ef0*/  IMAD.HI.U32 R12, R7, R147, RZ ;  /* 0x00000093070c7227 */ /* 0x000fe200078e00ff */
[----:B------:R-:W2:Y:S01]  /*2f00*/  LDC R124, c[0x0][0x3a0] ;  /* 0x0000e800ff7c7b82 */ /* 0x000ea20000000800 */
[----:B------:R-:W-:-:S02]  /*2f10*/  R2UR UR8, R10 ;  /* 0x000000000a0872ca */ /* 0x000fc400000e0000 */
[C---:B------:R-:W-:Y:S02]  /*2f20*/  IMAD R137, R6.reuse, R18, R137 ;  /* 0x0000001206897224 */ /* 0x040fe400078e0289 */
[----:B------:R-:W-:Y:S02]  /*2f30*/  IMAD.MOV R12, RZ, RZ, -R12 ;  /* 0x000000ffff0c7224 */ /* 0x000fe400078e0a0c */
[--C-:B------:R-:W-:Y:S01]  /*2f40*/  @!P1 IMAD.IADD R129, R129, 0x1, -R6.reuse ;  /* 0x0000000181819824 */ /* 0x100fe200078e0a06 */
[C---:B------:R-:W-:Y:S01]  /*2f50*/  ISETP.GT.U32.AND P1, PT, R6.reuse, R143, PT ;  /* 0x0000008f0600720c */ /* 0x040fe20003f24070 */
[C---:B------:R-:W-:Y:S02]  /*2f60*/  IMAD R145, R6.reuse, R13, R145 ;  /* 0x0000000d06917224 */ /* 0x040fe400078e0291 */
        /* <DEDUP_REMOVED lines=10> */
[--C-:B------:R-:W-:Y:S01]  /*3010*/  @!P4 IMAD.IADD R149, R149, 0x1, -R6.reuse ;  /* 0x000000019595c824 */ /* 0x100fe200078e0a06 */
[C---:B------:R-:W-:Y:S01]  /*3020*/  ISETP.GT.U32.AND P4, PT, R6.reuse, R139, PT ;  /* 0x0000008b0600720c */ /* 0x040fe20003f84070 */
[----:B------:R-:W-:Y:S02]  /*3030*/  IMAD.MOV R7, RZ, RZ, -R7 ;  /* 0x000000ffff077224 */ /* 0x000fe400078e0a07 */
[----:B------:R-:W-:Y:S01]  /*3040*/  @!P0 IMAD.IADD R97, R97, 0x1, -R6 ;  /* 0x0000000161618824 */ /* 0x000fe200078e0a06 */
[C---:B------:R-:W-:Y:S01]  /*3050*/  ISETP.GT.U32.AND P0, PT, R6.reuse, R127, PT ;  /* 0x0000007f0600720c */ /* 0x040fe20003f04070 */
[----:B------:R-:W-:-:S02]  /*3060*/  IMAD R151, R6, R7, R151 ;  /* 0x0000000706977224 */ /* 0x000fc400078e0297 */
[--C-:B------:R-:W-:Y:S01]  /*3070*/  @!P1 IMAD.IADD R143, R143, 0x1, -R6.reuse ;  /* 0x000000018f8f9824 */ /* 0x100fe200078e0a06 */
[C---:B------:R-:W-:Y:S01]  /*3080*/  ISETP.GT.U32.AND P1, PT, R6.reuse, R133, PT ;  /* 0x000000850600720c */ /* 0x040fe20003f24070 */
[--C-:B------:R-:W-:Y:S01]  /*3090*/  @!P5 IMAD.IADD R137, R137, 0x1, -R6.reuse ;  /* 0x000000018989d824 */ /* 0x100fe200078e0a06 */
[----:B------:R-:W3:Y:S01]  /*30a0*/  LDS R7, [UR33] ;  /* 0x00000021ff077984 */ /* 0x000ee20008000800 */
[C---:B------:R-:W-:Y:S01]  /*30b0*/  ISETP.GT.U32.AND P5, PT, R6.reuse, R151, PT ;  /* 0x000000970600720c */ /* 0x040fe20003fa4070 */
[--C-:B------:R-:W-:Y:S01]  /*30c0*/  @!P3 IMAD.IADD R145, R145, 0x1, -R6.reuse ;  /* 0x000000019191b824 */ /* 0x100fe200078e0a06 */
[C---:B------:R-:W-:Y:S01]  /*30d0*/  ISETP.GT.U32.AND P3, PT, R6.reuse, R135, PT ;  /* 0x000000870600720c */ /* 0x040fe20003f64070 */
[--C-:B------:R-:W-:Y:S01]  /*30e0*/  @!P2 IMAD.IADD R147, R147, 0x1, -R6.reuse ;  /* 0x000000019393a824 */ /* 0x100fe200078e0a06 */
[C---:B------:R-:W-:Y:S01]  /*30f0*/  ISETP.GT.U32.AND P2, PT, R6.reuse, R137, PT ;  /* 0x000000890600720c */ /* 0x040fe20003f44070 */
[--C-:B------:R-:W-:Y:S01]  /*3100*/  @!P4 IMAD.IADD R139, R139, 0x1, -R6.reuse ;  /* 0x000000018b8bc824 */ /* 0x100fe200078e0a06 */
[----:B------:R-:W-:Y:S01]  /*3110*/  ISETP.GT.U32.AND P4, PT, R3, R8, PT ;  /* 0x000000080300720c */ /* 0x000fe20003f84070 */
[--C-:B------:R-:W-:Y:S01]  /*3120*/  @!P0 IMAD.IADD R127, R127, 0x1, -R6.reuse ;  /* 0x000000017f7f8824 */ /* 0x100fe200078e0a06 */
[C---:B------:R-:W-:Y:S01]  /*3130*/  ISETP.GT.U32.AND P0, PT, R6.reuse, R141, PT ;  /* 0x0000008d0600720c */ /* 0x040fe20003f04070 */
[--C-:B------:R-:W-:Y:S01]  /*3140*/  @!P6 IMAD.IADD R129, R129, 0x1, -R6.reuse ;  /* 0x000000018181e824 */ /* 0x100fe200078e0a06 */
[C---:B------:R-:W-:Y:S01]  /*3150*/  ISETP.GT.U32.AND P6, PT, R6.reuse, R149, PT ;  /* 0x000000950600720c */ /* 0x040fe20003fc4070 */
[--C-:B------:R-:W-:Y:S01]  /*3160*/  @!P1 IMAD.IADD R133, R133, 0x1, -R6.reuse ;  /* 0x0000000185859824 */ /* 0x100fe200078e0a06 */
[----:B------:R-:W-:Y:S01]  /*3170*/  ISETP.GT.U32.AND P1, PT, R6, R145, PT ;  /* 0x000000910600720c */ /* 0x000fe20003f24070 */
[----:B------:R-:W-:-:S02]  /*3180*/  @!P5 IMAD.IADD R151, R151, 0x1, -R6 ;  /* 0x000000019797d824 */ /* 0x000fc400078e0a06 */
[--C-:B------:R-:W-:Y:S01]  /*3190*/  @!P3 IMAD.IADD R135, R135, 0x1, -R6.reuse ;  /* 0x000000018787b824 */ /* 0x100fe200078e0a06 */
[C---:B------:R-:W-:Y:S01]  /*31a0*/  ISETP.GT.U32.AND P3, PT, R6.reuse, R147, PT ;  /* 0x000000930600720c */ /* 0x040fe20003f64070 */
[--C-:B------:R-:W-:Y:S01]  /*31b0*/  @!P2 IMAD.IADD R137, R137, 0x1, -R6.reuse ;  /* 0x000000018989a824 */ /* 0x100fe200078e0a06 */
[----:B------:R-:W-:Y:S01]  /*31c0*/  ISETP.GT.U32.AND P2, PT, R6, R151, PT ;  /* 0x000000970600720c */ /* 0x000fe20003f44070 */
[----:B------:R-:W-:Y:S01]  /*31d0*/  @!P4 IMAD.IADD R8, R8, 0x1, -R3 ;  /* 0x000000010808c824 */ /* 0x000fe200078e0a03 */
[----:B------:R-:W-:Y:S01]  /*31e0*/  ISETP.GE.AND P4, PT, R0, RZ, PT ;  /* 0x000000ff0000720c */ /* 0x000fe20003f86270 */
[--C-:B------:R-:W-:Y:S01]  /*31f0*/  @!P0 IMAD.IADD R141, R141, 0x1, -R6.reuse ;  /* 0x000000018d8d8824 */ /* 0x100fe200078e0a06 */
[C---:B------:R-:W-:Y:S01]  /*3200*/  ISETP.GT.U32.AND P0, PT, R6.reuse, R131, PT ;  /* 0x000000830600720c */ /* 0x040fe20003f04070 */
[----:B------:R-:W-:Y:S02]  /*3210*/  IMAD.MOV.U32 R3, RZ, RZ, R15 ;  /* 0x000000ffff037224 */ /* 0x000fe400078e000f */
[--C-:B------:R-:W-:Y:S01]  /*3220*/  @!P1 IMAD.IADD R145, R145, 0x1, -R6.reuse ;  /* 0x0000000191919824 */ /* 0x100fe200078e0a06 */
[----:B------:R-:W-:Y:S01]  /*3230*/  ISETP.GT.U32.AND P5, PT, R6, R141, PT ;  /* 0x0000008d0600720c */ /* 0x000fe20003fa4070 */
[--C-:B------:R-:W-:Y:S01]  /*3240*/  @!P6 IMAD.IADD R149, R149, 0x1, -R6.reuse ;  /* 0x000000019595e824 */ /* 0x100fe200078e0a06 */
[----:B------:R-:W-:Y:S01]  /*3250*/  ISETP.GE.AND P1, PT, R138, RZ, PT ;  /* 0x000000ff8a00720c */ /* 0x000fe20003f26270 */
[--C-:B------:R-:W-:Y:S01]  /*3260*/  @!P3 IMAD.IADD R147, R147, 0x1, -R6.reuse ;  /* 0x000000019393b824 */ /* 0x100fe200078e0a06 */
[----:B------:R-:W-:Y:S01]  /*3270*/  ISETP.GE.AND P3, PT, R140, RZ, PT ;  /* 0x000000ff8c00720c */ /* 0x000fe20003f66270 */
[--C-:B------:R-:W-:Y:S01]  /*3280*/  @!P2 IMAD.IADD R151, R151, 0x1, -R6.reuse ;  /* 0x000000019797a824 */ /* 0x100fe200078e0a06 */
[----:B------:R-:W-:Y:S01]  /*3290*/  ISETP.GE.AND P2, PT, R78, RZ, PT ;  /* 0x000000ff4e00720c */ /* 0x000fe20003f46270 */
[----:B------:R-:W-:Y:S01]  /*32a0*/  @!P4 IMAD.MOV R9, RZ, RZ, -R9 ;  /* 0x000000ffff09c224 */ /* 0x000fe200078e0a09 */
[----:B------:R-:W-:Y:S01]  /*32b0*/  ISETP.GE.AND P4, PT, R134, RZ, PT ;  /* 0x000000ff8600720c */ /* 0x000fe20003f86270 */
[--C-:B------:R-:W-:Y:S01]  /*32c0*/  @!P0 IMAD.IADD R131, R131, 0x1, -R6.reuse ;  /* 0x0000000183838824 */ /* 0x100fe200078e0a06 */
[----:B------:R-:W-:Y:S01]  /*32d0*/  ISETP.GT.U32.AND P0, PT, R6, R143, PT ;  /* 0x0000008f0600720c */ /* 0x000fe20003f04070 */
[----:B-1----:R-:W-:Y:S01]  /*32e0*/  IMAD R78, R2, UR16, RZ ;  /* 0x00000010024e7c24 */ /* 0x002fe2000f8e02ff */
[----:B------:R-:W-:Y:S01]  /*32f0*/  ISETP.GE.AND P6, PT, R142, RZ, PT ;  /* 0x000000ff8e00720c */ /* 0x000fe20003fc6270 */
[--C-:B------:R-:W-:Y:S01]  /*3300*/  @!P5 IMAD.IADD R141, R141, 0x1, -R6.reuse ;  /* 0x000000018d8dd824 */ /* 0x100fe200078e0a06 */
[----:B---3--:R-:W-:Y:S01]  /*3310*/  R2UR UR32, R7 ;  /* 0x00000000072072ca */ /* 0x008fe200000e0000 */
[----:B------:R-:W-:Y:S01]  /*3320*/  @!P1 IMAD.MOV R19, RZ, RZ, -R19 ;  /* 0x000000ffff139224 */ /* 0x000fe200078e0a13 */
[----:B------:R-:W-:Y:S01]  /*3330*/  ISETP.GE.AND P5, PT, R136, RZ, PT ;  /* 0x000000ff8800720c */ /* 0x000fe20003fa6270 */
[----:B------:R-:W-:Y:S01]  /*3340*/  IMAD.MOV.U32 R7, RZ, RZ, R17 ;  /* 0x000000ffff077224 */ /* 0x000fe200078e0011 */
[----:B------:R-:W-:Y:S01]  /*3350*/  ISETP.GE.AND P1, PT, R128, RZ, PT ;  /* 0x000000ff8000720c */ /* 0x000fe20003f26270 */
[----:B------:R-:W-:Y:S01]  /*3360*/  @!P3 IMAD.MOV R3, RZ, RZ, -R3 ;  /* 0x000000ffff03b224 */ /* 0x000fe200078e0a03 */
[----:B------:R-:W-:Y:S01]  /*3370*/  ISETP.GE.AND P3, PT, R132, RZ, PT ;  /* 0x000000ff8400720c */ /* 0x000fe20003f66270 */
[----:B------:R-:W-:Y:S01]  /*3380*/  @!P2 IMAD.MOV R7, RZ, RZ, -R7 ;  /* 0x000000ffff07a224 */ /* 0x000fe200078e0a07 */
[----:B------:R-:W-:Y:S01]  /*3390*/  ISETP.GE.AND P2, PT, R130, RZ, PT ;  /* 0x000000ff8200720c */ /* 0x000fe20003f46270 */
[----:B------:R-:W-:Y:S01]  /*33a0*/  @!P4 IMAD.MOV R23, RZ, RZ, -R23 ;  /* 0x000000ffff17c224 */ /* 0x000fe200078e0a17 */
[----:B------:R-:W-:Y:S01]  /*33b0*/  ISETP.GE.AND P4, PT, R125, RZ, PT ;  /* 0x000000ff7d00720c */ /* 0x000fe20003f86270 */
[----:B------:R-:W-:Y:S01]  /*33c0*/  IMAD.MOV.U32 R125, RZ, RZ, R55 ;  /* 0x000000ffff7d7224 */ /* 0x000fe200078e0037 */
[----:B------:R1:W-:Y:S01]  /*33d0*/  STL [R1+0x13c], R78 ;  /* 0x00013c4e01007387 */ /* 0x0003e20000100800 */
[----:B------:R-:W-:Y:S01]  /*33e0*/  @!P0 IMAD.IADD R143, R143, 0x1, -R6 ;  /* 0x000000018f8f8824 */ /* 0x000fe200078e0a06 */
[----:B------:R-:W-:Y:S01]  /*33f0*/  ISETP.NE.AND P0, PT, R4, RZ, PT ;  /* 0x000000ff0400720c */ /* 0x000fe20003f05270 */
[----:B------:R-:W-:Y:S01]  /*3400*/  @!P5 IMAD.MOV R21, RZ, RZ, -R21 ;  /* 0x000000ffff15d224 */ /* 0x000fe200078e0a15 */
[----:B------:R-:W-:Y:S01]  /*3410*/  ISETP.GE.AND P5, PT, R126, RZ, PT ;  /* 0x000000ff7e00720c */ /* 0x000fe20003fa6270 */
        /* <DEDUP_REMOVED lines=8> */
[----:B------:R-:W-:-:S02]  /*34a0*/  IMAD.MOV.U32 R119, RZ, RZ, R49 ;  /* 0x000000ffff777224 */ /* 0x000fc400078e0031 */
[----:B------:R-:W-:Y:S02]  /*34b0*/  IMAD.MOV.U32 R123, RZ, RZ, R53 ;  /* 0x000000ffff7b7224 */ /* 0x000fe400078e0035 */
[----:B------:R-:W-:Y:S01]  /*34c0*/  @!P5 IMAD.MOV R31, RZ, RZ, -R31 ;  /* 0x000000ffff1fd224 */ /* 0x000fe200078e0a1f */
[----:B------:R-:W-:Y:S01]  /*34d0*/  ISETP.GE.AND P5, PT, R120, RZ, PT ;  /* 0x000000ff7800720c */ /* 0x000fe20003fa6270 */
[----:B------:R-:W-:Y:S01]  /*34e0*/  @!P1 IMAD.MOV R39, RZ, RZ, -R39 ;  /* 0x000000ffff279224 */ /* 0x000fe200078e0a27 */
[----:B------:R-:W-:Y:S01]  /*34f0*/  ISETP.GE.AND P1, PT, R113, RZ, PT ;  /* 0x000000ff7100720c */ /* 0x000fe20003f26270 */
[----:B------:R-:W-:Y:S02]  /*3500*/  IMAD.MOV.U32 R113, RZ, RZ, R43 ;  /* 0x000000ffff717224 */ /* 0x000fe400078e002b */
        /* <DEDUP_REMOVED lines=20> */
[----:B------:R-:W-:Y:S02]  /*3650*/  IMAD.U32 R6, RZ, RZ, UR16 ;  /* 0x00000010ff067e24 */ /* 0x000fe4000f8e00ff */
        /* <DEDUP_REMOVED lines=10> */
[----:B------:R-:W-:-:S02]  /*3700*/  IMAD.U32 R16, RZ, RZ, UR16 ;  /* 0x00000010ff107e24 */ /* 0x000fc4000f8e00ff */
[----:B------:R-:W-:Y:S01]  /*3710*/  IMAD R17, R6, 0x2, R78 ;  /* 0x0000000206117824 */ /* 0x000fe200078e024e */
[----:B------:R-:W-:Y:S01]  /*3720*/  LOP3.LUT R6, RZ, R5, RZ, 0x33, !PT ;  /* 0x00000005ff067212 */ /* 0x000fe200078e33ff */
        /* <DEDUP_REMOVED lines=10> */
[----:B------:R-:W-:-:S02]  /*37d0*/  IMAD R16, R16, 0x2, R17 ;  /* 0x0000000210107824 */ /* 0x000fc400078e0211 */
        /* <DEDUP_REMOVED lines=25> */
[----:B------:R-:W-:Y:S02]  /*3970*/  IMAD R14, R14, 0x2, R15 ;  /* 0x000000020e0e7824 */ /* 0x000fe400078e020f */
        /* <DEDUP_REMOVED lines=10> */
[----:B------:R-:W-:Y:S01]  /*3a20*/  IMAD.U32 R12, RZ, RZ, UR16 ;  /* 0x00000010ff0c7e24 */ /* 0x000fe2000f8e00ff */
[----:B------:R-:W-:Y:S01]  /*3a30*/  LOP3.LUT R60, R2, 0x20, RZ, 0xfc, !PT ;  /* 0x00000020023c7812 */ /* 0x000fe200078efcff */
        /* <DEDUP_REMOVED lines=12> */
[----:B------:R-:W-:Y:S02]  /*3b00*/  @!P6 IMAD.MOV R151, RZ, RZ, -R151 ;  /* 0x000000ffff97e224 */ /* 0x000fe400078e0a97 */
[----:B------:R-:W-:Y:S01]  /*3b10*/  @!P5 IMAD.MOV R127, RZ, RZ, -R127 ;  /* 0x000000ffff7fd224 */ /* 0x000fe200078e0a7f */
        /* <DEDUP_REMOVED lines=9> */
[----:B--2---:R-:W-:Y:S01]  /*3bb0*/  VIADD R56, R124, 0x3f ;  /* 0x0000003f7c387836 */ /* 0x004fe20000000000 */
[C---:B------:R-:W-:Y:S01]  /*3bc0*/  SEL R52, R6.reuse, R11, !P5 ;  /* 0x0000000b06347207 */ /* 0x040fe20006800000 */
[----:B------:R-:W-:Y:S01]  /*3bd0*/  IMAD.U32 R11, RZ, RZ, UR16 ;  /* 0x00000010ff0b7e24 */ /* 0x000fe2000f8e00ff */
[C---:B------:R-:W-:Y:S01]  /*3be0*/  SEL R43, R6.reuse, R31, !P5 ;  /* 0x0000001f062b7207 */ /* 0x040fe20006800000 */
[----:B------:R-:W-:Y:S01]  /*3bf0*/  IMAD.U32 R26, RZ, RZ, UR16 ;  /* 0x00000010ff1a7e24 */ /* 0x000fe2000f8e00ff */
[----:B------:R-:W-:Y:S01]  /*3c00*/  SEL R49, R6, R19, !P5 ;  /* 0x0000001306317207 */ /* 0x000fe20006800000 */
        /* <DEDUP_REMOVED lines=8> */
[----:B------:R-:W-:Y:S01]  /*3c90*/  IMAD R11, R11, 0x2, R12 ;  /* 0x000000020b0b7824 */ /* 0x000fe200078e020c */
[C---:B------:R-:W-:Y:S01]  /*3ca0*/  SEL R50, R6.reuse, R21, !P5 ;  /* 0x0000001506327207 */ /* 0x040fe20006800000 */
[----:B------:R-:W-:Y:S01]  /*3cb0*/  IMAD.U32 R5, RZ, RZ, UR16 ;  /* 0x00000010ff057e24 */ /* 0x000fe2000f8e00ff */
[C---:B------:R-:W-:Y:S01]  /*3cc0*/  SEL R51, R6.reuse, R23, !P5 ;  /* 0x0000001706337207 */ /* 0x040fe20006800000 */
[----:B------:R-:W-:Y:S01]  /*3cd0*/  IMAD.U32 R58, RZ, RZ, UR16 ;  /* 0x00000010ff3a7e24 */ /* 0x000fe2000f8e00ff */
[C---:B------:R-:W-:Y:S01]  /*3ce0*/  SEL R46, R6.reuse, R25, !P5 ;  /* 0x00000019062e7207 */ /* 0x040fe20006800000 */
[----:B------:R-:W-:Y:S01]  /*3cf0*/  @!P1 IMAD.MOV R153, RZ, RZ, -R153 ;  /* 0x000000ffff999224 */ /* 0x000fe200078e0a99 */
[C---:B------:R-:W-:Y:S01]  /*3d00*/  SEL R47, R6.reuse, R27, !P5 ;  /* 0x0000001b062f7207 */ /* 0x040fe20006800000 */
[----:B------:R-:W-:Y:S01]  /*3d10*/  @!P3 IMAD.MOV R147, RZ, RZ, -R147 ;  /* 0x000000ffff93b224 */ /* 0x000fe200078e0a93 */
[C---:B------:R-:W-:Y:S01]  /*3d20*/  SEL R48, R6.reuse, R29, !P5 ;  /* 0x0000001d06307207 */ /* 0x040fe20006800000 */
[----:B------:R-:W-:Y:S01]  /*3d30*/  @!P2 IMAD.MOV R149, RZ, RZ, -R149 ;  /* 0x000000ffff95a224 */ /* 0x000fe200078e0a95 */
[C---:B------:R-:W-:Y:S01]  /*3d40*/  SEL R44, R6.reuse, R33, !P5 ;  /* 0x00000021062c7207 */ /* 0x040fe20006800000 */
[----:B------:R-:W-:Y:S01]  /*3d50*/  @!P4 IMAD.MOV R8, RZ, RZ, -R8 ;  /* 0x000000ffff08c224 */ /* 0x000fe200078e0a08 */
[----:B------:R-:W-:Y:S01]  /*3d60*/  @!P0 LOP3.LUT R8, RZ, R4, RZ, 0x33, !PT ;  /* 0x00000004ff088212 */ /* 0x000fe200078e33ff */
[----:B------:R-:W-:Y:S01]  /*3d70*/  IMAD.U32 R4, RZ, RZ, UR16 ;  /* 0x00000010ff047e24 */ /* 0x000fe2000f8e00ff */
[C---:B------:R-:W-:Y:S01]  /*3d80*/  SEL R45, R6.reuse, R35, !P5 ;  /* 0x00000023062d7207 */ /* 0x040fe20006800000 */
[----:B------:R-:W-:Y:S01]  /*3d90*/  IMAD R10, R225, UR17, RZ ;  /* 0x00000011e10a7c24 */ /* 0x000fe2000f8e02ff */
[----:B------:R-:W-:Y:S01]  /*3da0*/  SEL R40, R6, R37, !P5 ;  /* 0x0000002506287207 */ /* 0x000fe20006800000 */
[----:B------:R-:W-:Y:S01]  /*3db0*/  IMAD R8, R8, UR4, RZ ;  /* 0x0000000408087c24 */ /* 0x000fe2000f8e02ff */
[C---:B------:R-:W-:Y:S01]  /*3dc0*/  SEL R41, R6.reuse, R39, !P5 ;  /* 0x0000002706297207 */ /* 0x040fe20006800000 */
[----:B------:R-:W-:Y:S01]  /*3dd0*/  IMAD.U32 R64, RZ, RZ, UR16 ;  /* 0x00000010ff407e24 */ /* 0x000fe2000f8e00ff */
[C---:B------:R-:W-:Y:S01]  /*3de0*/  SEL R31, R6.reuse, R125, !P5 ;  /* 0x0000007d061f7207 */ /* 0x040fe20006800000 */
[----:B------:R-:W-:Y:S01]  /*3df0*/  IMAD.U32 R66, RZ, RZ, UR16 ;  /* 0x00000010ff427e24 */ /* 0x000fe2000f8e00ff */
[----:B------:R-:W-:Y:S01]  /*3e00*/  SEL R55, R6, R9, !P5 ;  /* 0x0000000906377207 */ /* 0x000fe20006800000 */
[----:B------:R-:W-:Y:S01]  /*3e10*/  IMAD R9, R4, 0x2, R11 ;  /* 0x0000000204097824 */ /* 0x000fe200078e020b */
[C---:B------:R-:W-:Y:S01]  /*3e20*/  SEL R53, R6.reuse, R3, !P5 ;  /* 0x0000000306357207 */ /* 0x040fe20006800000 */
[----:B------:R-:W-:Y:S01]  /*3e30*/  IMAD.U32 R68, RZ, RZ, UR16 ;  /* 0x00000010ff447e24 */ /* 0x000fe2000f8e00ff */
        /* <DEDUP_REMOVED lines=9> */
[----:B------:R-:W2:Y:S01]  /*3ed0*/  LDCU UR4, c[0x0][0x3b0] ;  /* 0x00007600ff0477ac */ /* 0x000ea20008000800 */
[----:B------:R-:W-:-:S02]  /*3ee0*/  SEL R34, R6, R119, !P5 ;  /* 0x0000007706227207 */ /* 0x000fc40006800000 */
[C---:B------:R-:W-:Y:S02]  /*3ef0*/  SEL R35, R6.reuse, R121, !P5 ;  /* 0x0000007906237207 */ /* 0x040fe40006800000 */
[C---:B------:R-:W-:Y:S02]  /*3f00*/  SEL R36, R6.reuse, R123, !P5 ;  /* 0x0000007b06247207 */ /* 0x040fe40006800000 */
[C---:B------:R-:W-:Y:S02]  /*3f10*/  SEL R32, R6.reuse, R57, !P5 ;  /* 0x0000003906207207 */ /* 0x040fe40006800000 */
[C---:B------:R-:W-:Y:S02]  /*3f20*/  SEL R33, R6.reuse, R59, !P5 ;  /* 0x0000003b06217207 */ /* 0x040fe40006800000 */
[C---:B------:R-:W-:Y:S02]  /*3f30*/  SEL R28, R6.reuse, R61, !P5 ;  /* 0x0000003d061c7207 */ /* 0x040fe40006800000 */
[----:B------:R-:W-:-:S02]  /*3f40*/  SEL R29, R6, R63, !P5 ;  /* 0x0000003f061d7207 */ /* 0x000fc40006800000 */
[C---:B------:R-:W-:Y:S02]  /*3f50*/  SEL R30, R6.reuse, R65, !P5 ;  /* 0x00000041061e7207 */ /* 0x040fe40006800000 */
[----:B------:R-:W-:Y:S01]  /*3f60*/  SEL R27, R6, R67, !P5 ;  /* 0x00000043061b7207 */ /* 0x000fe20006800000 */
[----:B--2---:R-:W-:Y:S01]  /*3f70*/  IMAD R52, R52, UR4, RZ ;  /* 0x0000000434347c24 */ /* 0x004fe2000f8e02ff */
[C---:B------:R-:W-:Y:S01]  /*3f80*/  SEL R25, R6.reuse, R69, !P5 ;  /* 0x0000004506197207 */ /* 0x040fe20006800000 */
[----:B------:R-:W-:Y:S01]  /*3f90*/  IMAD R55, R55, UR4, RZ ;  /* 0x0000000437377c24 */ /* 0x000fe2000f8e02ff */
[----:B------:R-:W-:Y:S01]  /*3fa0*/  SEL R24, R6, R71, !P5 ;  /* 0x0000004706187207 */ /* 0x000fe20006800000 */
[----:B------:R-:W-:Y:S01]  /*3fb0*/  IMAD R54, R54, UR4, RZ ;  /* 0x0000000436367c24 */ /* 0x000fe2000f8e02ff */
        /* <DEDUP_REMOVED lines=33> */
[----:B------:R-:W-:Y:S01]  /*41d0*/  STL [R1+0xb4], R55 ;  /* 0x0000b43701007387 */ /* 0x000fe20000100800 */
[C---:B------:R-:W-:Y:S01]  /*41e0*/  SEL R240, R6.reuse, R107, !P5 ;  /* 0x0000006b06f07207 */ /* 0x040fe20006800000 */
[----:B------:R-:W-:Y:S01]  /*41f0*/  IMAD R39, R39, UR4, RZ ;  /* 0x0000000427277c24 */ /* 0x000fe2000f8e02ff */
[C---:B------:R-:W-:Y:S01]  /*4200*/  SEL R239, R6.reuse, R109, !P5 ;  /* 0x0000006d06ef7207 */ /* 0x040fe20006800000 */
[----:B------:R-:W-:Y:S01]  /*4210*/  STL [R1+0xb0], R52 ;  /* 0x0000b03401007387 */ /* 0x000fe20000100800 */
[----:B------:R-:W-:Y:S01]  /*4220*/  SEL R238, R6, R127, !P5 ;  /* 0x0000007f06ee7207 */ /* 0x000fe20006800000 */
[----:B------:R-:W-:Y:S01]  /*4230*/  IMAD R36, R36, UR4, RZ ;  /* 0x0000000424247c24 */ /* 0x000fe2000f8e02ff */
[C---:B------:R-:W-:Y:S01]  /*4240*/  SEL R237, R6.reuse, R129, !P5 ;  /* 0x0000008106ed7207 */ /* 0x040fe20006800000 */
[----:B------:R-:W-:Y:S01]  /*4250*/  STL [R1+0xac], R53 ;  /* 0x0000ac3501007387 */ /* 0x000fe20000100800 */
[C---:B------:R-:W-:Y:S01]  /*4260*/  SEL R236, R6.reuse, R131, !P5 ;  /* 0x0000008306ec7207 */ /* 0x040fe20006800000 */
[----:B------:R-:W-:Y:S01]  /*4270*/  IMAD R35, R35, UR4, RZ ;  /* 0x0000000423237c24 */ /* 0x000fe2000f8e02ff */
[C---:B------:R-:W-:Y:S01]  /*4280*/  SEL R235, R6.reuse, R133, !P5 ;  /* 0x0000008506eb7207 */ /* 0x040fe20006800000 */
[----:B------:R2:W-:Y:S01]  /*4290*/  STL [R1+0xa8], R54 ;  /* 0x0000a83601007387 */ /* 0x0005e20000100800 */
        /* <DEDUP_REMOVED lines=11> */
[----:B------:R4:W-:Y:S01]  /*4350*/  STL [R1+0x9c], R51 ;  /* 0x00009c3301007387 */ /* 0x0009e20000100800 */
[C---:B------:R-:W-:Y:S01]  /*4360*/  SEL R228, R6.reuse, R147, !P5 ;  /* 0x0000009306e47207 */ /* 0x040fe20006800000 */
[----:B------:R-:W-:Y:S01]  /*4370*/  IMAD R33, R33, UR4, RZ ;  /* 0x0000000421217c24 */ /* 0x000fe2000f8e02ff */
[C---:B------:R-:W-:Y:S01]  /*4380*/  SEL R227, R6.reuse, R149, !P5 ;  /* 0x0000009506e37207 */ /* 0x040fe20006800000 */
[----:B------:R5:W-:Y:S01]  /*4390*/  STL [R1+0x98], R46 ;  /* 0x0000982e01007387 */ /* 0x000be20000100800 */
[----:B------:R-:W-:Y:S01]  /*43a0*/  SEL R226, R6, R151, !P5 ;  /* 0x0000009706e27207 */ /* 0x000fe20006800000 */
[----:B------:R-:W-:Y:S01]  /*43b0*/  IMAD R30, R30, UR4, RZ ;  /* 0x000000041e1e7c24 */ /* 0x000fe2000f8e02ff */
[----:B------:R-:W-:Y:S01]  /*43c0*/  SEL R125, R6, R153, !P5 ;  /* 0x00000099067d7207 */ /* 0x000fe20006800000 */
[----:B------:R-:W-:Y:S01]  /*43d0*/  IMAD.U32 R6, RZ, RZ, UR16 ;  /* 0x00000010ff067e24 */ /* 0x000fe2000f8e00ff */
[----:B------:R-:W-:Y:S01]  /*43e0*/  ISETP.GT.AND P0, PT, R56, 0x3f, PT ;  /* 0x0000003f3800780c */ /* 0x000fe20003f04270 */
[----:B------:R-:W-:Y:S01]  /*43f0*/  IMAD.U32 R56, RZ, RZ, UR16 ;  /* 0x00000010ff387e24 */ /* 0x000fe2000f8e00ff */
[-C--:B------:R-:W-:Y:S01]  /*4400*/  ISETP.GE.AND P1, PT, R2, R124.reuse, PT ;  /* 0x0000007c0200720c */ /* 0x080fe20003f26270 */
[----:B------:R-:W-:Y:S01]  /*4410*/  IMAD R7, R6, 0x2, R9 ;  /* 0x0000000206077824 */ /* 0x000fe200078e0209 */
[----:B------:R-:W-:Y:S01]  /*4420*/  SEL R4, RZ, 0x4, !P0 ;  /* 0x00000004ff047807 */ /* 0x000fe20004000000 */
[----:B------:R-:W-:Y:S01]  /*4430*/  STL [R1+0x94], R47 ;  /* 0x0000942f01007387 */ /* 0x000fe20000100800 */
[----:B------:R-:W-:Y:S01]  /*4440*/  LEA R136, P0, R8, UR12, 0x2 ;  /* 0x0000000c08887c11 */ /* 0x000fe2000f8010ff */
[----:B------:R-:W-:Y:S01]  /*4450*/  IMAD R6, R26, 0x2, R7 ;  /* 0x000000021a067824 */ /* 0x000fe200078e0207 */
[----:B------:R-:W-:Y:S01]  /*4460*/  SEL R57, R4, RZ, !P1 ;  /* 0x000000ff04397207 */ /* 0x000fe20004800000 */
[----:B------:R1:W-:Y:S01]  /*4470*/  STL [R1+0x90], R48 ;  /* 0x0000903001007387 */ /* 0x0003e20000100800 */
[----:B------:R-:W-:Y:S01]  /*4480*/  LOP3.LUT R59, R2, 0x2, RZ, 0xfc, !PT ;  /* 0x00000002023b7812 */ /* 0x000fe200078efcff */
[----:B------:R-:W-:Y:S01]  /*4490*/  IMAD R5, R5, 0x2, R6 ;  /* 0x0000000205057824 */ /* 0x000fe200078e0206 */
[----:B------:R-:W-:Y:S01]  /*44a0*/  ISETP.NE.U32.AND P1, PT, R57, RZ, PT ;  /* 0x000000ff3900720c */ /* 0x000fe20003f25070 */
[----:B------:R-:W-:Y:S01]  /*44b0*/  STL [R1+0x8c], R43 ;  /* 0x00008c2b01007387 */ /* 0x000fe20000100800 */
[----:B------:R-:W-:Y:S01]  /*44c0*/  LEA.HI.X.SX32 R26, R8, UR13, 0x2, P0 ;  /* 0x0000000d081a7c11 */ /* 0x000fe200080f16ff */
[----:B------:R-:W-:Y:S01]  /*44d0*/  IMAD R57, R56, 0x2, R5 ;  /* 0x0000000238397824 */ /* 0x000fe200078e0205 */
[-C--:B------:R-:W-:Y:S01]  /*44e0*/  ISETP.GE.AND P0, PT, R59, R124.reuse, PT ;  /* 0x0000007c3b00720c */ /* 0x080fe20003f06270 */
[----:B------:R-:W-:Y:S01]  /*44f0*/  STL [R1+0x88], R44 ;  /* 0x0000882c01007387 */ /* 0x000fe20000100800 */
[----:B------:R-:W-:Y:S01]  /*4500*/  LEA R158, P2, R10, UR14, 0x2 ;  /* 0x0000000e0a9e7c11 */ /* 0x000fe2000f8410ff */
[----:B------:R-:W-:Y:S01]  /*4510*/  IMAD R59, R58, 0x2, R57 ;  /* 0x000000023a3b7824 */ /* 0x000fe200078e0239 */
[----:B------:R-:W-:Y:S01]  /*4520*/  LOP3.LUT R77, R2, 0x22, RZ, 0xfc, !PT ;  /* 0x00000022024d7812 */ /* 0x000fe200078efcff */
[----:B------:R-:W-:Y:S01]  /*4530*/  STL [R1+0x84], R45 ;  /* 0x0000842d01007387 */ /* 0x000fe20000100800 */
[----:B------:R-:W-:Y:S01]  /*4540*/  LEA.HI.X.SX32 R3, R10, UR15, 0x2, P2 ;  /* 0x0000000f0a037c11 */ /* 0x000fe200090f16ff */
[----:B------:R-:W-:Y:S01]  /*4550*/  IMAD R61, R56, 0x2, R59 ;  /* 0x00000002383d7824 */ /* 0x000fe200078e023b */
[----:B------:R-:W-:Y:S01]  /*4560*/  ISETP.GE.AND P2, PT, R60, R124, PT ;  /* 0x0000007c3c00720c */ /* 0x000fe20003f46270 */
[----:B------:R-:W-:Y:S01]  /*4570*/  STL [R1+0x80], R40 ;  /* 0x0000802801007387 */ /* 0x000fe20000100800 */
[----:B------:R-:W-:Y:S01]  /*4580*/  SEL R60, R4, RZ, !P0 ;  /* 0x000000ff043c7207 */ /* 0x000fe20004000000 */
[----:B------:R-:W-:Y:S01]  /*4590*/  IMAD R63, R58, 0x2, R61 ;  /* 0x000000023a3f7824 */ /* 0x000fe200078e023d */
[----:B------:R-:W-:Y:S01]  /*45a0*/  SEL R62, R4, RZ, !P2 ;  /* 0x000000ff043e7207 */ /* 0x000fe20005000000 */
[----:B------:R-:W-:Y:S01]  /*45b0*/  STL [R1+0x7c], R41 ;  /* 0x00007c2901007387 */ /* 0x000fe20000100800 */
[----:B------:R-:W-:Y:S01]  /*45c0*/  ISETP.NE.U32.AND P4, PT, R60, RZ, PT ;  /* 0x000000ff3c00720c */ /* 0x000fe20003f85070 */
[----:B------:R-:W-:Y:S01]  /*45d0*/  IMAD R65, R56, 0x2, R63 ;  /* 0x0000000238417824 */ /* 0x000fe200078e023f */
[----:B------:R-:W-:Y:S01]  /*45e0*/  ISETP.NE.U32.AND P3, PT, R62, RZ, PT ;  /* 0x000000ff3e00720c */ /* 0x000fe20003f65070 */
[----:B------:R-:W-:Y:S01]  /*45f0*/  IMAD.U32 R60, RZ, RZ, UR16 ;  /* 0x00000010ff3c7e24 */ /* 0x000fe2000f8e00ff */
[-C--:B------:R-:W-:Y:S01]  /*4600*/  LEA R132, P5, R59, R136.reuse, 0x2 ;  /* 0x000000883b847211 */ /* 0x080fe200078a10ff */
[----:B------:R-:W-:Y:S01]  /*4610*/  IMAD R67, R58, 0x2, R65 ;  /* 0x000000023a437824 */ /* 0x000fe200078e0241 */
[----:B------:R-:W-:Y:S01]  /*4620*/  LEA R134, P0, R57, R136, 0x2 ;  /* 0x0000008839867211 */ /* 0x000fe200078010ff */
[----:B------:R-:W-:Y:S01]  /*4630*/  IMAD.U32 R62, RZ, RZ, UR16 ;  /* 0x00000010ff3e7e24 */ /* 0x000fe2000f8e00ff */
[----:B------:R-:W-:Y:S01]  /*4640*/  ISETP.GE.AND P2, PT, R77, R124, PT ;  /* 0x0000007c4d00720c */ /* 0x000fe20003f46270 */
[----:B------:R-:W-:Y:S01]  /*4650*/  IMAD R69, R56, 0x2, R67 ;  /* 0x0000000238457824 */ /* 0x000fe200078e0243 */
[-C--:B------:R-:W-:Y:S01]  /*4660*/  LEA.HI.X.SX32 R133, R59, R26.reuse, 0x2, P5 ;  /* 0x0000001a3b857211 */ /* 0x080fe200028f16ff */
[----:B------:R1:W-:Y:S01]  /*4670*/  STL [R1+0x78], R42 ;  /* 0x0000782a01007387 */ /* 0x0003e20000100800 */
[----:B------:R-:W-:Y:S01]  /*4680*/  LEA.HI.X.SX32 R135, R57, R26, 0x2, P0 ;  /* 0x0000001a39877211 */ /* 0x000fe200000f16ff */
[----:B------:R-:W-:Y:S01]  /*4690*/  IMAD R71, R60, 0x2, R69 ;  /* 0x000000023c477824 */ /* 0x000fe200078e0245 */
[-C--:B------:R-:W-:Y:S01]  /*46a0*/  LEA R128, P5, R63, R136.reuse, 0x2 ;  /* 0x000000883f807211 */ /* 0x080fe200078a10ff */
[----:B------:R-:W-:Y:S01]  /*46b0*/  IMAD R29, R29, UR4, RZ ;  /* 0x000000041d1d7c24 */ /* 0x000fe2000f8e02ff */
[----:B------:R-:W-:Y:S01]  /*46c0*/  LEA R130, P0, R61, R136, 0x2 ;  /* 0x000000883d827211 */ /* 0x000fe200078010ff */
[----:B------:R-:W-:Y:S01]  /*46d0*/  IMAD R73, R62, 0x2, R71 ;  /* 0x000000023e497824 */ /* 0x000fe200078e0247 */
[-C--:B------:R-:W-:Y:S01]  /*46e0*/  LEA.HI.X.SX32 R129, R63, R26.reuse, 0x2, P5 ;  /* 0x0000001a3f817211 */ /* 0x080fe200028f16ff */
[----:B------:R-:W-:Y:S01]  /*46f0*/  STL [R1+0x74], R37 ;  /* 0x0000742501007387 */ /* 0x000fe20000100800 */
[----:B------:R-:W-:Y:S01]  /*4700*/  LEA.HI.X.SX32 R131, R61, R26, 0x2, P0 ;  /* 0x0000001a3d837211 */ /* 0x000fe200000f16ff */
[----:B------:R-:W-:Y:S01]  /*4710*/  IMAD R75, R58, 0x2, R73 ;  /* 0x000000023a4b7824 */ /* 0x000fe200078e0249 */
[-C--:B------:R-:W-:Y:S01]  /*4720*/  LEA R122, P5, R67, R136.reuse, 0x2 ;  /* 0x00000088437a7211 */ /* 0x080fe200078a10ff */
[----:B------:R-:W-:Y:S01]  /*4730*/  STL [R1+0x70], R38 ;  /* 0x0000702601007387 */ /* 0x000fe20000100800 */
[----:B------:R-:W-:Y:S01]  /*4740*/  LEA R126, P0, R65, R136, 0x2 ;  /* 0x00000088417e7211 */ /* 0x000fe200078010ff */
[----:B------:R-:W-:Y:S01]  /*4750*/  IMAD R77, R64, 0x2, R75 ;  /* 0x00000002404d7824 */ /* 0x000fe200078e024b */
[-C--:B------:R-:W-:Y:S01]  /*4760*/  LEA.HI.X.SX32 R123, R67, R26.reuse, 0x2, P5 ;  /* 0x0000001a437b7211 */ /* 0x080fe200028f16ff */
[----:B------:R-:W-:Y:S01]  /*4770*/  STL [R1+0x6c], R39 ;  /* 0x00006c2701007387 */ /* 0x000fe20000100800 */
        /* <DEDUP_REMOVED lines=29> */
[----:B------:R-:W-:Y:S01]  /*4950*/  IMAD R23, R23, UR4, RZ ;  /* 0x0000000417177c24 */ /* 0x000fe2000f8e02ff */
        /* <DEDUP_REMOVED lines=8> */
[----:B------:R-:W-:Y:S01]  /*49e0*/  LEA.HI.X.SX32 R103, R65, R26, 0x2, P5 ;  /* 0x0000001a41677211 */ /* 0x000fe200028f16ff */
[----:B------:R1:W-:Y:S01]  /*49f0*/  STL [R1+0x50], R28 ;  /* 0x0000501c01007387 */ /* 0x0003e20000100800 */
[----:B------:R-:W-:Y:S01]  /*4a00*/  LEA R98, P5, R57, R136, 0x2 ;  /* 0x0000008839627211 */ /* 0x000fe200078a10ff */
[----:B------:R-:W-:Y:S01]  /*4a10*/  IMAD R21, R21, UR4, RZ ;  /* 0x0000000415157c24 */ /* 0x000fe2000f8e02ff */
[-C--:B------:R-:W-:Y:S01]  /*4a20*/  LEA.HI.X.SX32 R101, R67, R26.reuse, 0x2, P6 ;  /* 0x0000001a43657211 */ /* 0x080fe200030f16ff */
[----:B------:R-:W-:Y:S01]  /*4a30*/  STL [R1+0x4c], R29 ;  /* 0x00004c1d01007387 */ /* 0x000fe20000100800 */
[----:B------:R-:W-:Y:S01]  /*4a40*/  LEA.HI.X.SX32 R99, R57, R26, 0x2, P5 ;  /* 0x0000001a39637211 */ /* 0x000fe200028f16ff */
[----:B------:R-:W-:Y:S01]  /*4a50*/  IMAD R22, R22, UR4, RZ ;  /* 0x0000000416167c24 */ /* 0x000fe2000f8e02ff */
[-C--:B------:R-:W-:Y:S01]  /*4a60*/  LEA R94, P5, R61, R136.reuse, 0x2 ;  /* 0x000000883d5e7211 */ /* 0x080fe200078a10ff */
[----:B------:R1:W-:Y:S01]  /*4a70*/  STL [R1+0x48], R30 ;  /* 0x0000481e01007387 */ /* 0x0003e20000100800 */
[----:B------:R-:W-:Y:S01]  /*4a80*/  LEA R96, P6, R59, R136, 0x2 ;  /* 0x000000883b607211 */ /* 0x000fe200078c10ff */
[----:B------:R-:W-:Y:S01]  /*4a90*/  IMAD R19, R19, UR4, RZ ;  /* 0x0000000413137c24 */ /* 0x000fe2000f8e02ff */
[----:B------:R-:W-:Y:S01]  /*4aa0*/  LEA.HI.X.SX32 R95, R61, R26, 0x2, P5 ;  /* 0x0000001a3d5f7211 */ /* 0x000fe200028f16ff */
[----:B------:R-:W-:Y:S01]  /*4ab0*/  IMAD R20, R20, UR4, RZ ;  /* 0x0000000414147c24 */ /* 0x000fe2000f8e02ff */
[----:B------:R-:W-:Y:S01]  /*4ac0*/  LEA R156, P5, R17, R136, 0x2 ;  /* 0x00000088119c7211 */ /* 0x000fe200078a10ff */
[----:B------:R-:W-:Y:S01]  /*4ad0*/  IMAD R251, R251, UR4, RZ ;  /* 0x00000004fbfb7c24 */ /* 0x000fe2000f8e02ff */
[-C--:B------:R-:W-:Y:S01]  /*4ae0*/  LEA.HI.X.SX32 R97, R59, R26.reuse, 0x2, P6 ;  /* 0x0000001a3b617211 */ /* 0x080fe200030f16ff */
[----:B------:R-:W-:Y:S01]  /*4af0*/  IMAD R18, R18, UR4, RZ ;  /* 0x0000000412127c24 */ /* 0x000fe2000f8e02ff */
[----:B------:R-:W-:Y:S01]  /*4b00*/  LEA.HI.X.SX32 R157, R17, R26, 0x2, P5 ;  /* 0x0000001a119d7211 */ /* 0x000fe200028f16ff */
[----:B------:R-:W-:Y:S01]  /*4b10*/  IMAD R249, R249, UR4, RZ ;  /* 0x00000004f9f97c24 */ /* 0x000fe2000f8e02ff */
[-C--:B------:R-:W-:Y:S01]  /*4b20*/  LEA R154, P5, R16, R136.reuse, 0x2 ;  /* 0x00000088109a7211 */ /* 0x080fe200078a10ff */
[----:B------:R-:W-:Y:S01]  /*4b30*/  IMAD R250, R250, UR4, RZ ;  /* 0x00000004fafa7c24 */ /* 0x000fe2000f8e02ff */
[----:B------:R-:W-:Y:S01]  /*4b40*/  LEA R104, P0, R63, R136, 0x2 ;  /* 0x000000883f687211 */ /* 0x000fe200078010ff */
        /* <DEDUP_REMOVED lines=15> */
[----:B------:R-:W-:Y:S01]  /*4c40*/  LEA R148, P5, R13, R136, 0x2 ;  /* 0x000000880d947211 */ /* 0x000fe200078a10ff */
        /* <DEDUP_REMOVED lines=28> */
[----:B------:R-:W-:Y:S01]  /*4e10*/  STL [R1+0x44], R27 ;  /* 0x0000441b01007387 */ /* 0x000fe20000100800 */
[----:B------:R-:W-:Y:S01]  /*4e20*/  LEA R138, P5, R6, R136, 0x2 ;  /* 0x00000088068a7211 */ /* 0x000fe200078a10ff */
[----:B------:R-:W-:Y:S01]  /*4e30*/  IMAD R226, R226, UR4, RZ ;  /* 0x00000004e2e27c24 */ /* 0x000fe2000f8e02ff */
[----:B------:R-:W-:Y:S01]  /*4e40*/  LOP3.LUT R79, R2, 0x4, RZ, 0xfc, !PT ;  /* 0x00000004024f7812 */ /* 0x000fe200078efcff */
[----:B------:R-:W-:Y:S01]  /*4e50*/  STL [R1+0x3c], R25 ;  /* 0x00003c1901007387 */ /* 0x000fe20000100800 */
[----:B------:R-:W-:Y:S01]  /*4e60*/  LEA.HI.X.SX32 R139, R6, R26, 0x2, P5 ;  /* 0x0000001a068b7211 */ /* 0x000fe200028f16ff */
[----:B------:R-:W-:Y:S01]  /*4e70*/  IMAD R125, R125, UR4, RZ ;  /* 0x000000047d7d7c24 */ /* 0x000fe2000f8e02ff */
[----:B------:R-:W-:Y:S01]  /*4e80*/  BAR.SYNC.DEFER_BLOCKING 0x0 ;  /* 0x0000000000007b1d */ /* 0x000fe20000010000 */
[----:B------:R-:W-:Y:S01]  /*4e90*/  LEA R136, P5, R5, R136, 0x2 ;  /* 0x0000008805887211 */ /* 0x000fe200078a10ff */
[----:B------:R-:W-:Y:S01]  /*4ea0*/  USHF.L.U32 UR4, UR8, 0x15, URZ ;  /* 0x0000001508047899 */ /* 0x000fe200080006ff */
[----:B------:R-:W-:-:S02]  /*4eb0*/  LEA.HI.X.SX32 R85, R49, R3, 0x2, P6 ;  /* 0x0000000331557211 */ /* 0x000fc400030f16ff */
[----:B------:R-:W-:Y:S01]  /*4ec0*/  LEA.HI.X.SX32 R137, R5, R26, 0x2, P5 ;  /* 0x0000001a05897211 */ /* 0x000fe200028f16ff */
[----:B------:R-:W-:Y:S01]  /*4ed0*/  ULOP3.LUT UR4, UR4, 0x600000, URZ, 0xc0, !UPT ;  /* 0x0060000004047892 */ /* 0x000fe2000f8ec0ff */
[CC--:B------:R-:W-:Y:S01]  /*4ee0*/  LEA R90, P5, R52.reuse, R158.reuse, 0x2 ;  /* 0x0000009e345a7211 */ /* 0x0c0fe200078a10ff */
[----:B------:R-:W-:Y:S01]  /*4ef0*/  STL [R1+0x34], R24 ;  /* 0x0000341801007387 */ /* 0x000fe20000100800 */
[-C--:B------:R-:W-:Y:S02]  /*4f00*/  LEA R80, P6, R51, R158.reuse, 0x2 ;  /* 0x0000009e33507211 */ /* 0x080fe400078c10ff */
[-C--:B------:R-:W-:Y:S01]  /*4f10*/  LEA.HI.X.SX32 R91, R52, R3.reuse, 0x2, P5 ;  /* 0x00000003345b7211 */ /* 0x080fe200028f16ff */
[----:B------:R-:W-:Y:S01]  /*4f20*/  STL [R1+0x30], R23 ;  /* 0x0000301701007387 */ /* 0x000fe20000100800 */
[C---:B------:R-:W-:Y:S02]  /*4f30*/  LEA R86, P5, R54.reuse, R158, 0x2 ;  /* 0x0000009e36567211 */ /* 0x040fe400078a10ff */
[----:B------:R-:W-:Y:S01]  /*4f40*/  LEA.HI.X.SX32 R105, R63, R26, 0x2, P0 ;  /* 0x0000001a3f697211 */ /* 0x000fe200000f16ff */
[----:B------:R-:W-:Y:S01]  /*4f50*/  STL [R1+0x2c], R22 ;  /* 0x00002c1601007387 */ /* 0x000fe20000100800 */
[----:B------:R-:W-:-:S02]  /*4f60*/  LEA.HI.X.SX32 R87, R54, R3, 0x2, P5 ;  /* 0x0000000336577211 */ /* 0x000fc400028f16ff */
[C---:B------:R-:W-:Y:S01]  /*4f70*/  LEA R82, P5, R50.reuse, R158, 0x2 ;  /* 0x0000009e32527211 */ /* 0x040fe200078a10ff */
[----:B------:R-:W-:Y:S01]  /*4f80*/  STL [R1+0x24], R21 ;  /* 0x0000241501007387 */ /* 0x000fe20000100800 */
[----:B------:R-:W-:Y:S02]  /*4f90*/  ISETP.GE.AND P0, PT, R79, R124, PT ;  /* 0x0000007c4f00720c */ /* 0x000fe40003f06270 */
[-C--:B------:R-:W-:Y:S01]  /*4fa0*/  LEA.HI.X.SX32 R83, R50, R3.reuse, 0x2, P5 ;  /* 0x0000000332537211 */ /* 0x080fe200028f16ff */
[----:B------:R-:W-:Y:S01]  /*4fb0*/  STL [R1+0x1c], R20 ;  /* 0x00001c1401007387 */ /* 0x000fe20000100800 */
[C---:B-1----:R-:W-:Y:S02]  /*4fc0*/  LEA R78, P5, R46.reuse, R158, 0x2 ;  /* 0x0000009e2e4e7211 */ /* 0x042fe400078a10ff */
[-C--:B------:R-:W-:Y:S01]  /*4fd0*/  LEA.HI.X.SX32 R81, R51, R3.reuse, 0x2, P6 ;  /* 0x0000000333517211 */ /* 0x080fe200030f16ff */
[----:B------:R-:W-:Y:S01]  /*4fe0*/  STL [R1+0x10], R19 ;  /* 0x0000101301007387 */ /* 0x000fe20000100800 */
[----:B------:R-:W-:-:S02]  /*4ff0*/  LEA.HI.X.SX32 R79, R46, R3, 0x2, P5 ;  /* 0x000000032e4f7211 */ /* 0x000fc400028f16ff */
[CC--:B------:R-:W-:Y:S01]  /*5000*/  LEA R74, P5, R48.reuse, R158.reuse, 0x2 ;  /* 0x0000009e304a7211 */ /* 0x0c0fe200078a10ff */
[----:B------:R1:W-:Y:S01]  /*5010*/  STL [R1+0xc], R18 ;  /* 0x00000c1201007387 */ /* 0x0003e20000100800 */
[CC--:B------:R-:W-:Y:S02]  /*5020*/  LEA R76, P6, R47.reuse, R158.reuse, 0x2 ;  /* 0x0000009e2f4c7211 */ /* 0x0c0fe400078c10ff */
[-C--:B------:R-:W-:Y:S02]  /*5030*/  LEA.HI.X.SX32 R75, R48, R3.reuse, 0x2, P5 ;  /* 0x00000003304b7211 */ /* 0x080fe400028f16ff */
[----:B------:R-:W-:Y:S02]  /*5040*/  LEA.HI.X.SX32 R77, R47, R3, 0x2, P6 ;  /* 0x000000032f4d7211 */ /* 0x000fe400030f16ff */
[-C--:B------:R-:W-:Y:S02]  /*5050*/  LEA R70, P5, R44, R158.reuse, 0x2 ;  /* 0x0000009e2c467211 */ /* 0x080fe400078a10ff */
[----:B------:R-:W-:-:S02]  /*5060*/  LEA R72, P6, R43, R158, 0x2 ;  /* 0x0000009e2b487211 */ /* 0x000fc400078c10ff */
[-C--:B------:R-:W-:Y:S02]  /*5070*/  LEA.HI.X.SX32 R71, R44, R3.reuse, 0x2, P5 ;  /* 0x000000032c477211 */ /* 0x080fe400028f16ff */
[-C--:B------:R-:W-:Y:S02]  /*5080*/  LEA.HI.X.SX32 R73, R43, R3.reuse, 0x2, P6 ;  /* 0x000000032b497211 */ /* 0x080fe400030f16ff */
[CC--:B------:R-:W-:Y:S02]  /*5090*/  LEA R66, P5, R40.reuse, R158.reuse, 0x2 ;  /* 0x0000009e28427211 */ /* 0x0c0fe400078a10ff */
[C---:B------:R-:W-:Y:S02]  /*50a0*/  LEA R68, P6, R45.reuse, R158, 0x2 ;  /* 0x0000009e2d447211 */ /* 0x040fe400078c10ff */
[-C--:B------:R-:W-:Y:S02]  /*50b0*/  LEA.HI.X.SX32 R67, R40, R3.reuse, 0x2, P5 ;  /* 0x0000000328437211 */ /* 0x080fe400028f16ff */
[----:B------:R-:W-:-:S02]  /*50c0*/  LEA.HI.X.SX32 R69, R45, R3, 0x2, P6 ;  /* 0x000000032d457211 */ /* 0x000fc400030f16ff */
[-C--:B------:R-:W-:Y:S02]  /*50d0*/  LEA R62, P5, R42, R158.reuse, 0x2 ;  /* 0x0000009e2a3e7211 */ /* 0x080fe400078a10ff */
[----:B------:R-:W-:Y:S02]  /*50e0*/  SEL R56, R4, RZ, !P2 ;  /* 0x000000ff04387207 */ /* 0x000fe40005000000 */
[C---:B------:R-:W-:Y:S02]  /*50f0*/  LEA R64, P6, R41.reuse, R158, 0x2 ;  /* 0x0000009e29407211 */ /* 0x040fe400078c10ff */
[-C--:B------:R-:W-:Y:S02]  /*5100*/  LEA.HI.X.SX32 R63, R42, R3.reuse, 0x2, P5 ;  /* 0x000000032a3f7211 */ /* 0x080fe400028f16ff */
[----:B------:R-:W-:Y:S02]  /*5110*/  ISETP.NE.U32.AND P2, PT, R56, RZ, PT ;  /* 0x000000ff3800720c */ /* 0x000fe40003f45070 */
[----:B------:R-:W-:-:S02]  /*5120*/  LEA.HI.X.SX32 R65, R41, R3, 0x2, P6 ;  /* 0x0000000329417211 */ /* 0x000fc400030f16ff */
[-C--:B------:R-:W-:Y:S02]  /*5130*/  LEA R58, P5, R38, R158.reuse, 0x2 ;  /* 0x0000009e263a7211 */ /* 0x080fe400078a10ff */
[----:B------:R-:W-:Y:S02]  /*5140*/  SEL R56, R4, RZ, !P0 ;  /* 0x000000ff04387207 */ /* 0x000fe40004000000 */
[C---:B------:R-:W-:Y:S02]  /*5150*/  LEA R60, P6, R37.reuse, R158, 0x2 ;  /* 0x0000009e253c7211 */ /* 0x040fe400078c10ff */
[-C--:B------:R-:W-:Y:S02]  /*5160*/  LEA.HI.X.SX32 R59, R38, R3.reuse, 0x2, P5 ;  /* 0x00000003263b7211 */ /* 0x080fe400028f16ff */
[----:B------:R-:W-:Y:S02]  /*5170*/  ISETP.NE.U32.AND P0, PT, R56, RZ, PT ;  /* 0x000000ff3800720c */ /* 0x000fe40003f05070 */
[----:B------:R-:W-:-:S02]  /*5180*/  LEA.HI.X.SX32 R61, R37, R3, 0x2, P6 ;  /* 0x00000003253d7211 */ /* 0x000fc400030f16ff */
[CC--:B--2---:R-:W-:Y:S02]  /*5190*/  LEA R54, P5, R34.reuse, R158.reuse, 0x2 ;  /* 0x0000009e22367211 */ /* 0x0c4fe400078a10ff */
[CC--:B------:R-:W-:Y:S02]  /*51a0*/  LEA R56, P6, R39.reuse, R158.reuse, 0x2 ;  /* 0x0000009e27387211 */ /* 0x0c0fe400078c10ff */
[-C--:B------:R-:W-:Y:S02]  /*51b0*/  LEA.HI.X.SX32 R55, R34, R3.reuse, 0x2, P5 ;  /* 0x0000000322377211 */ /* 0x080fe400028f16ff */
[----:B------:R-:W-:Y:S02]  /*51c0*/  LEA.HI.X.SX32 R57, R39, R3, 0x2, P6 ;  /* 0x0000000327397211 */ /* 0x000fe400030f16ff */
[-C--:B---3--:R-:W-:Y:S02]  /*51d0*/  LEA R50, P5, R36, R158.reuse, 0x2 ;  /* 0x0000009e24327211 */ /* 0x088fe400078a10ff */
[----:B------:R-:W-:-:S02]  /*51e0*/  LEA R52, P6, R35, R158, 0x2 ;  /* 0x0000009e23347211 */ /* 0x000fc400078c10ff */
[-C--:B----4-:R-:W-:Y:S02]  /*51f0*/  LEA.HI.X.SX32 R51, R36, R3.reuse, 0x2, P5 ;  /* 0x0000000324337211 */ /* 0x090fe400028f16ff */
[-C--:B------:R-:W-:Y:S02]  /*5200*/  LEA.HI.X.SX32 R53, R35, R3.reuse, 0x2, P6 ;  /* 0x0000000323357211 */ /* 0x080fe400030f16ff */
[CC--:B-----5:R-:W-:Y:S02]  /*5210*/  LEA R46, P5, R32.reuse, R158.reuse, 0x2 ;  /* 0x0000009e202e7211 */ /* 0x0e0fe400078a10ff */
[C---:B------:R-:W-:Y:S02]  /*5220*/  LEA R48, P6, R31.reuse, R158, 0x2 ;  /* 0x0000009e1f307211 */ /* 0x040fe400078c10ff */
[-C--:B------:R-:W-:Y:S02]  /*5230*/  LEA.HI.X.SX32 R47, R32, R3.reuse, 0x2, P5 ;  /* 0x00000003202f7211 */ /* 0x080fe400028f16ff */
[----:B------:R-:W-:-:S02]  /*5240*/  LEA.HI.X.SX32 R49, R31, R3, 0x2, P6 ;  /* 0x000000031f317211 */ /* 0x000fc400030f16ff */
[CC--:B------:R-:W-:Y:S02]  /*5250*/  LEA R42, P5, R28.reuse, R158.reuse, 0x2 ;  /* 0x0000009e1c2a7211 */ /* 0x0c0fe400078a10ff */
[CC--:B------:R-:W-:Y:S02]  /*5260*/  LEA R44, P6, R33.reuse, R158.reuse, 0x2 ;  /* 0x0000009e212c7211 */ /* 0x0c0fe400078c10ff */
[-C--:B------:R-:W-:Y:S02]  /*5270*/  LEA.HI.X.SX32 R43, R28, R3.reuse, 0x2, P5 ;  /* 0x000000031c2b7211 */ /* 0x080fe400028f16ff */
[----:B------:R-:W-:Y:S01]  /*5280*/  LEA.HI.X.SX32 R45, R33, R3, 0x2, P6 ;  /* 0x00000003212d7211 */ /* 0x000fe200030f16ff */
[----:B------:R-:W1:Y:S01]  /*5290*/  S2R R28, SR_TID.X ;  /* 0x00000000001c7919 */ /* 0x000e620000002100 */
[-C--:B------:R-:W-:Y:S02]  /*52a0*/  LEA R38, P5, R30, R158.reuse, 0x2 ;  /* 0x0000009e1e267211 */ /* 0x080fe400078a10ff */
[----:B------:R-:W-:-:S02]  /*52b0*/  LEA R40, P6, R29, R158, 0x2 ;  /* 0x0000009e1d287211 */ /* 0x000fc400078c10ff */
[-C--:B------:R-:W-:Y:S02]  /*52c0*/  LEA.HI.X.SX32 R39, R30, R3.reuse, 0x2, P5 ;  /* 0x000000031e277211 */ /* 0x080fe400028f16ff */
[-C--:B------:R-:W-:Y:S02]  /*52d0*/  LEA.HI.X.SX32 R41, R29, R3.reuse, 0x2, P6 ;  /* 0x000000031d297211 */ /* 0x080fe400030f16ff */
[-C--:B------:R-:W-:Y:S02]  /*52e0*/  LEA R34, P5, R25, R158.reuse, 0x2 ;  /* 0x0000009e19227211 */ /* 0x080fe400078a10ff */
[----:B------:R-:W-:Y:S02]  /*52f0*/  LEA R36, P6, R27, R158, 0x2 ;  /* 0x0000009e1b247211 */ /* 0x000fe400078c10ff */
[-C--:B------:R-:W-:Y:S02]  /*5300*/  LEA.HI.X.SX32 R35, R25, R3.reuse, 0x2, P5 ;  /* 0x0000000319237211 */ /* 0x080fe400028f16ff */
[----:B------:R-:W-:-:S02]  /*5310*/  LEA.HI.X.SX32 R37, R27, R3, 0x2, P6 ;  /* 0x000000031b257211 */ /* 0x000fc400030f16ff */
[CC--:B------:R-:W-:Y:S02]  /*5320*/  LEA R30, P5, R23.reuse, R158.reuse, 0x2 ;  /* 0x0000009e171e7211 */ /* 0x0c0fe400078a10ff */
        /* <DEDUP_REMOVED lines=11> */
[CC--:B------:R-:W-:Y:S02]  /*53e0*/  LEA R210, P5, R251.reuse, R158.reuse, 0x2 ;  /* 0x0000009efbd27211 */ /* 0x0c0fe400078a10ff */
[CC--:B------:R-:W-:Y:S02]  /*53f0*/  LEA R212, P6, R18.reuse, R158.reuse, 0x2 ;  /* 0x0000009e12d47211 */ /* 0x0c0fe400078c10ff */
[-C--:B------:R-:W-:Y:S02]  /*5400*/  LEA.HI.X.SX32 R211, R251, R3.reuse, 0x2, P5 ;  /* 0x00000003fbd37211 */ /* 0x080fe400028f16ff */
[----:B------:R-:W-:Y:S01]  /*5410*/  LEA.HI.X.SX32 R213, R18, R3, 0x2, P6 ;  /* 0x0000000312d57211 */ /* 0x000fe200030f16ff */
[----:B-1----:R-:W-:Y:S01]  /*5420*/  IMAD.SHL.U32 R18, R28, 0x10, RZ ;  /* 0x000000101c127824 */ /* 0x002fe200078e00ff */
        /* <DEDUP_REMOVED lines=48> */
[----:B------:R-:W-:Y:S02]  /*5730*/  LEA R160, P5, R226, R158, 0x2 ;  /* 0x0000009ee2a07211 */ /* 0x000fe400078a10ff */
[----:B------:R-:W-:-:S02]  /*5740*/  LOP3.LUT P6, RZ, R28, 0x7f, RZ, 0xc0, !PT ;  /* 0x0000007f1cff7812 */ /* 0x000fc400078cc0ff */
[-C--:B------:R-:W-:Y:S02]  /*5750*/  LEA.HI.X.SX32 R161, R226, R3.reuse, 0x2, P5 ;  /* 0x00000003e2a17211 */ /* 0x080fe400028f16ff */
[C---:B------:R-:W-:Y:S02]  /*5760*/  LEA R158, P5, R125.reuse, R158, 0x2 ;  /* 0x0000009e7d9e7211 */ /* 0x040fe400078a10ff */
[----:B------:R-:W-:Y:S02]  /*5770*/  LOP3.LUT R27, R2, 0x6, RZ, 0xfc, !PT ;  /* 0x00000006021b7812 */ /* 0x000fe400078efcff */
[----:B------:R-:W-:Y:S02]  /*5780*/  LOP3.LUT R19, R28, 0x40, RZ, 0xc0, !PT ;  /* 0x000000401c137812 */ /* 0x000fe400078ec0ff */
[----:B------:R-:W-:Y:S02]  /*5790*/  LOP3.LUT R18, R18, 0x70, RZ, 0xc0, !PT ;  /* 0x0000007012127812 */ /* 0x000fe400078ec0ff */
[----:B------:R-:W-:-:S02]  /*57a0*/  LEA.HI.X.SX32 R159, R125, R3, 0x2, P5 ;  /* 0x000000037d9f7211 */ /* 0x000fc400028f16ff */
[----:B------:R-:W-:Y:S02]  /*57b0*/  ISETP.GE.AND P5, PT, R27, R124, PT ;  /* 0x0000007c1b00720c */ /* 0x000fe40003fa6270 */
[----:B------:R-:W-:Y:S02]  /*57c0*/  LEA.HI R3, R19, R18, RZ, 0x1c ;  /* 0x0000001213037211 */ /* 0x000fe400078fe0ff */
[----:B------:R-:W-:Y:S02]  /*57d0*/  @P6 LOP3.LUT R224, R224, 0x8000, RZ, 0xfc, !PT ;  /* 0x00008000e0e06812 */ /* 0x000fe400078efcff */
[----:B------:R-:W-:Y:S01]  /*57e0*/  SEL R18, R4, RZ, !P5 ;  /* 0x000000ff04127207 */ /* 0x000fe20006800000 */
[----:B------:R-:W-:Y:S06]  /*57f0*/  BRA.U UP0, `(.L_x_5) ;  /* 0x0000000100187547 */ /* 0x000fec000b800000 */
[----:B------:R-:W-:Y:S01]  /*5800*/  ELECT P5, URZ, PT ;  /* 0x0000000000ff782f */ /* 0x000fe200038a0000 */
[----:B------:R-:W-:Y:S01]  /*5810*/  IMAD.MOV.U32 R19, RZ, RZ, 0x1 ;  /* 0x00000001ff137424 */ /* 0x000fe200078e00ff */
[----:B------:R-:W-:Y:S01]  /*5820*/  UMOV UR6, 0x40 ;  /* 0x0000004000067882 */ /* 0x000fe20000000000 */
[----:B------:R-:W-:Y:S01]  /*5830*/  UVIRTCOUNT.DEALLOC.SMPOOL 0x80 ;  /* 0x000000800000784c */ /* 0x000fe20000000000 */
[----:B------:R-:W-:-:S09]  /*5840*/  ULEA UR6, UR5, UR6, 0x18 ;  /* 0x0000000605067291 */ /* 0x000fd2000f8ec0ff */
[----:B------:R1:W-:Y:S03]  /*5850*/  @P5 STS.U8 [UR6], R19 ;  /* 0x00000013ff005988 */ /* 0x0003e60008000006 */
.L_x_5:
[----:B------:R-:W-:Y:S01]  /*5860*/  UIADD3 UR31, UPT, UPT, UR32, UR4, URZ ;  /* 0x00000004201f7290 */ /* 0x000fe2000fffe0ff */
[----:B------:R-:W-:Y:S01]  /*5870*/  IMAD R3, R225, 0x80, R3 ;  /* 0x00000080e1037824 */ /* 0x000fe200078e0203 */
[----:B------:R-:W-:Y:S01]  /*5880*/  VOTEU.ALL UP1, P6 ;  /* 0x0000000000ff7886 */ /* 0x000fe20003020000 */
[----:B------:R-:W-:Y:S01]  /*5890*/  UIADD3 UR40, UPT, UPT, UR33, 0x24000, URZ ;  /* 0x0002400021287890 */ /* 0x000fe2000fffe0ff */
[----:B------:R-:W-:Y:S01]  /*58a0*/  STL [R1+0x1d0], R9 ;  /* 0x0001d00901007387 */ /* 0x000fe20000100800 */
[----:B------:R-:W-:Y:S01]  /*58b0*/  VOTEU.ALL UP2, P6 ;  /* 0x0000000000ff7886 */ /* 0x000fe20003040000 */
[----:B------:R-:W-:Y:S01]  /*58c0*/  VIADD R29, R3, UR33 ;  /* 0x00000021031d7c36 */ /* 0x000fe20008000000 */
[----:B------:R-:W-:-:S04]  /*58d0*/  @!UP1 UIADD3 UR10, UPT, UPT, -UR7, 0x100000, URZ ;  /* 0x00100000070a9890 */ /* 0x000fc8000fffe1ff */
[----:B------:R-:W-:Y:S02]  /*58e0*/  @!UP1 USHF.L.U32 UR11, UR10, 0xb, URZ ;  /* 0x0000000b0a0b9899 */ /* 0x000fe400080006ff */
[----:B------:R-:W-:Y:S01]  /*58f0*/  @!UP1 USHF.L.U32 UR10, UR10, 0x1, URZ ;  /* 0x000000010a0a9899 */ /* 0x000fe200080006ff */
[----:B------:R2:W-:Y:S01]  /*5900*/  STL [R1+0x1cc], R8 ;  /* 0x0001cc0801007387 */ /* 0x0005e20000100800 */
[----:B------:R-:W-:-:S04]  /*5910*/  @!UP1 UIADD3 UR4, UPT, UPT, -UR7, 0x100000, URZ ;  /* 0x0010000007049890 */ /* 0x000fc8000fffe1ff */
[----:B------:R-:W-:Y:S02]  /*5920*/  @!UP1 USHF.L.U32 UR5, UR4, 0xb, URZ ;  /* 0x0000000b04059899 */ /* 0x000fe400080006ff */
[----:B------:R-:W-:Y:S01]  /*5930*/  @!UP1 USHF.L.U32 UR4, UR4, 0x1, URZ ;  /* 0x0000000104049899 */ /* 0x000fe200080006ff */
[----:B------:R-:W-:Y:S01]  /*5940*/  UMOV UR30, UR40 ;  /* 0x00000028001e7c82 */ /* 0x000fe20008000000 */
[----:B------:R-:W-:Y:S01]  /*5950*/  VOTEU.ALL UP1, P6 ;  /* 0x0000000000ff7886 */ /* 0x000fe20003020000 */
[----:B------:R-:W-:Y:S01]  /*5960*/  STTM.16dp32bit_t0_t15.x64 tmem[UR31], RZ ;  /* 0x000000ff000079ed */ /* 0x000fe20008b0001f */
[----:B------:R-:W-:Y:S01]  /*5970*/  STTM.16dp32bit_t16_t31.x64 tmem[UR31+0x40], RZ ;  /* 0x000040ff000079ed */ /* 0x000fe20008b2001f */
[----:B------:R-:W3:Y:S02]  /*5980*/  FENCE.VIEW.ASYNC.T ;  /* 0x00000000000073c6 */ /* 0x000ee40000000200 */
[----:B---3--:R-:W-:Y:S01]  /*5990*/  BAR.SYNC.DEFER_BLOCKING 0x0 ;  /* 0x0000000000007b1d */ /* 0x008fe20000010000 */
[----:B------:R-:W-:-:S02]  /*59a0*/  LOP3.LUT R21, R2, 0x8, RZ, 0xfc, !PT ;  /* 0x0000000802157812 */ /* 0x000fc400078efcff */
[C---:B------:R-:W-:Y:S02]  /*59b0*/  LOP3.LUT R20, R2.reuse, 0xa, RZ, 0xfc, !PT ;  /* 0x0000000a02147812 */ /* 0x040fe400078efcff */
[----:B--2---:R-:W-:Y:S02]  /*59c0*/  LOP3.LUT R8, R2, 0x26, RZ, 0xfc, !PT ;  /* 0x0000002602087812 */ /* 0x004fe400078efcff */
[----:B------:R-:W-:Y:S01]  /*59d0*/  ISETP.NE.U32.AND P5, PT, R18, RZ, PT ;  /* 0x000000ff1200720c */ /* 0x000fe20003fa5070 */
[----:B------:R2:W-:Y:S01]  /*59e0*/  STL [R1+0x1c8], R7 ;  /* 0x0001c80701007387 */ /* 0x0005e20000100800 */
[C---:B------:R-:W-:Y:S02]  /*59f0*/  LOP3.LUT R252, R2.reuse, 0x28, RZ, 0xfc, !PT ;  /* 0x0000002802fc7812 */ /* 0x040fe400078efcff */
[----:B------:R-:W-:Y:S01]  /*5a00*/  LOP3.LUT R9, R2, 0x2c, RZ, 0xfc, !PT ;  /* 0x0000002c02097812 */ /* 0x000fe200078efcff */
[----:B------:R3:W-:Y:S01]  /*5a10*/  STL [R1+0x1c4], R6 ;  /* 0x0001c40601007387 */ /* 0x0007e20000100800 */
[----:B------:R-:W-:-:S02]  /*5a20*/  LOP3.LUT R22, R3, 0x30, RZ, 0x3c, !PT ;  /* 0x0000003003167812 */ /* 0x000fc400078e3cff */
[C---:B------:R-:W-:Y:S01]  /*5a30*/  LOP3.LUT R24, R2.reuse, 0x30, RZ, 0xfc, !PT ;  /* 0x0000003002187812 */ /* 0x040fe200078efcff */
[----:B------:R4:W-:Y:S01]  /*5a40*/  STL [R1+0x1c0], R5 ;  /* 0x0001c00501007387 */ /* 0x0009e20000100800 */
[C---:B------:R-:W-:Y:S02]  /*5a50*/  LOP3.LUT R23, R2.reuse, 0x14, RZ, 0xfc, !PT ;  /* 0x0000001402177812 */ /* 0x040fe400078efcff */
[C---:B--2---:R-:W-:Y:S01]  /*5a60*/  LOP3.LUT R7, R2.reuse, 0x24, RZ, 0xfc, !PT ;  /* 0x0000002402077812 */ /* 0x044fe200078efcff */
[----:B------:R2:W-:Y:S01]  /*5a70*/  STL [R1+0x1bc], R0 ;  /* 0x0001bc0001007387 */ /* 0x0005e20000100800 */
[----:B---3--:R-:W-:-:S03]  /*5a80*/  LOP3.LUT R6, R2, 0x2a, RZ, 0xfc, !PT ;  /* 0x0000002a02067812 */ /* 0x008fc600078efcff */
[----:B------:R-:W3:Y:S02]  /*5a90*/  FENCE.VIEW.ASYNC.S ;  /* 0x00000000000073c6 */ /* 0x000ee40000000000 */
[----:B---3--:R3:W1:Y:S02]  /*5aa0*/  @!UP1 SYNCS.EXCH.64 URZ, [UR30], UR10 ;  /* 0x0000000a1eff95b2 */ /* 0x0086640008000100 */
[----:B-1----:R-:W-:Y:S01]  /*5ab0*/  BAR.SYNC.DEFER_BLOCKING 0x0 ;  /* 0x0000000000007b1d */ /* 0x002fe20000010000 */
[----:B----4-:R-:W-:Y:S02]  /*5ac0*/  LOP3.LUT R5, R2, 0xc, RZ, 0xfc, !PT ;  /* 0x0000000c02057812 */ /* 0x010fe400078efcff */
[----:B--2---:R-:W-:-:S03]  /*5ad0*/  LOP3.LUT R0, R3, 0x10, RZ, 0x3c, !PT ;  /* 0x0000001003007812 */ /* 0x004fc600078e3cff */
[----:B------:R-:W1:Y:S01]  /*5ae0*/  S2R R26, SR_TID.X ;  /* 0x00000000001a7919 */ /* 0x000e620000002100 */
[----:B---3--:R-:W-:Y:S01]  /*5af0*/  USHF.L.U32 UR11, UR16, 0x6, URZ ;  /* 0x00000006100b7899 */ /* 0x008fe200080006ff */
[----:B------:R2:W3:Y:S02]  /*5b00*/  @!UP2 SYNCS.EXCH.64 URZ, [UR33+0x24008], UR4 ;  /* 0x0240080421ffa5b2 */ /* 0x0004e40008000100 */
[----:B------:R-:W-:Y:S01]  /*5b10*/  @!PT LDS RZ, [RZ] ;  /* 0x00000000fffff984 */ /* 0x000fe20000000800 */
[----:B------:R-:W-:Y:S01]  /*5b20*/  @!PT LDS RZ, [RZ] ;  /* 0x00000000fffff984 */ /* 0x000fe20000000800 */
[----:B------:R-:W-:Y:S01]  /*5b30*/  @!PT LDS RZ, [RZ] ;  /* 0x00000000fffff984 */ /* 0x000fe20000000800 */
[----:B---3--:R-:W-:Y:S01]  /*5b40*/  LDGSTS.E [R29+0x18000], desc[UR42][R220.64], P1 ;  /* 0x18000000dc1d7fae */ /* 0x008fe200089a102a */
[----:B------:R-:W-:-:S03]  /*5b50*/  ISETP.GE.AND P1, PT, R7, R124, PT ;  /* 0x0000007c0700720c */ /* 0x000fc60003f26270 */
[----:B------:R3:W-:Y:S01]  /*5b60*/  LDGSTS.E [R29+0x18008], desc[UR42][R156.64], P4 ;  /* 0x180080009c1d7fae */ /* 0x0007e2000a1a102a */
[-C--:B------:R-:W-:Y:S02]  /*5b70*/  ISETP.GE.AND P4, PT, R8, R124.reuse, PT ;  /* 0x0000007c0800720c */ /* 0x080fe40003f86270 */
[C---:B------:R-:W-:Y:S01]  /*5b80*/  SEL R19, R4.reuse, RZ, !P1 ;  /* 0x000000ff04137207 */ /* 0x040fe20004800000 */
[----:B------:R-:W-:Y:S01]  /*5b90*/  LDGSTS.E [R29+0x1a000], desc[UR42][R126.64], P3 ;  /* 0x1a0000007e1d7fae */ /* 0x000fe200099a102a */
[-C--:B------:R-:W-:Y:S02]  /*5ba0*/  ISETP.GE.AND P1, PT, R21, R124.reuse, PT ;  /* 0x0000007c1500720c */ /* 0x080fe40003f26270 */
[----:B------:R-:W-:Y:S01]  /*5bb0*/  SEL R18, R4, RZ, !P4 ;  /* 0x000000ff04127207 */ /* 0x000fe20006000000 */
[----:B------:R-:W-:Y:S01]  /*5bc0*/  LDGSTS.E [R29+0x1a008], desc[UR42][R122.64], P2 ;  /* 0x1a0080007a1d7fae */ /* 0x000fe200091a102a */
[----:B------:R-:W-:Y:S02]  /*5bd0*/  ISETP.GE.AND P4, PT, R20, R124, PT ;  /* 0x0000007c1400720c */ /* 0x000fe40003f86270 */
[----:B------:R-:W-:-:S02]  /*5be0*/  ISETP.NE.U32.AND P3, PT, R19, RZ, PT ;  /* 0x000000ff1300720c */ /* 0x000fc40003f65070 */
[----:B------:R-:W-:Y:S02]  /*5bf0*/  SEL R19, R4, RZ, !P1 ;  /* 0x000000ff04137207 */ /* 0x000fe40004800000 */
[----:B------:R-:W-:Y:S02]  /*5c00*/  ISETP.NE.U32.AND P1, PT, R18, RZ, PT ;  /* 0x000000ff1200720c */ /* 0x000fe40003f25070 */
[----:B------:R-:W-:Y:S02]  /*5c10*/  SEL R18, R4, RZ, !P4 ;  /* 0x000000ff04127207 */ /* 0x000fe40006000000 */
[----:B------:R-:W-:Y:S02]  /*5c20*/  ISETP.NE.U32.AND P2, PT, R19, RZ, PT ;  /* 0x000000ff1300720c */ /* 0x000fe40003f45070 */
[----:B------:R-:W-:Y:S01]  /*5c30*/  ISETP.NE.U32.AND P4, PT, R18, RZ, PT ;  /* 0x000000ff1200720c */ /* 0x000fe20003f85070 */
[----:B------:R-:W-:Y:S01]  /*5c40*/  VIADD R18, R0, UR33 ;  /* 0x0000002100127c36 */ /* 0x000fe20008000000 */
[----:B------:R-:W-:-:S04]  /*5c50*/  LOP3.LUT R0, R2, 0xe, RZ, 0xfc, !PT ;  /* 0x0000000e02007812 */ /* 0x000fc800078efcff */
[----:B------:R-:W-:Y:S01]  /*5c60*/  LDGSTS.E [R18+0x18000], desc[UR42][R154.64], P0 ;  /* 0x180000009a127fae */ /* 0x000fe200081a102a */
        /* <DEDUP_REMOVED lines=10> */
[C---:B------:R-:W-:Y:S02]  /*5d10*/  SEL R20, R4.reuse, RZ, !P0 ;  /* 0x000000ff04147207 */ /* 0x040fe40004000000 */
[----:B------:R-:W-:Y:S02]  /*5d20*/  ISETP.NE.U32.AND P0, PT, R19, RZ, PT ;  /* 0x000000ff1300720c */ /* 0x000fe40003f05070 */
[----:B------:R-:W-:Y:S02]  /*5d30*/  LOP3.LUT R0, R3, 0x20, RZ, 0x3c, !PT ;  /* 0x0000002003007812 */ /* 0x000fe400078e3cff */
[----:B------:R-:W-:Y:S02]  /*5d40*/  SEL R19, R4, RZ, !P5 ;  /* 0x000000ff04137207 */ /* 0x000fe40006800000 */
[----:B------:R-:W-:Y:S02]  /*5d50*/  ISETP.NE.U32.AND P5, PT, R20, RZ, PT ;  /* 0x000000ff1400720c */ /* 0x000fe40003fa5070 */
[----:B------:R-:W-:Y:S01]  /*5d60*/  ISETP.NE.U32.AND P1, PT, R19, RZ, PT ;  /* 0x000000ff1300720c */ /* 0x000fe20003f25070 */
[----:B------:R-:W-:Y:S01]  /*5d70*/  VIADD R19, R0, UR33 ;  /* 0x0000002100137c36 */ /* 0x000fe20008000000 */
[----:B------:R-:W-:-:S02]  /*5d80*/  LOP3.LUT R0, R2, 0x2e, RZ, 0xfc, !PT ;  /* 0x0000002e02007812 */ /* 0x000fc400078efcff */
[----:B------:R-:W-:Y:S02]  /*5d90*/  LOP3.LUT R20, R2, 0x10, RZ, 0xfc, !PT ;  /* 0x0000001002147812 */ /* 0x000fe400078efcff */
[----:B------:R-:W-:Y:S01]  /*5da0*/  LDGSTS.E [R19+0x18000], desc[UR42][R150.64], P2 ;  /* 0x1800000096137fae */ /* 0x000fe200091a102a */
[----:B------:R-:W-:-:S03]  /*5db0*/  ISETP.GE.AND P2, PT, R9, R124, PT ;  /* 0x0000007c0900720c */ /* 0x000fc60003f46270 */
[----:B------:R1:W-:Y:S01]  /*5dc0*/  LDGSTS.E [R19+0x18008], desc[UR42][R148.64], P4 ;  /* 0x1800800094137fae */ /* 0x0003e2000a1a102a */
[-C--:B------:R-:W-:Y:S02]  /*5dd0*/  ISETP.GE.AND P4, PT, R0, R124.reuse, PT ;  /* 0x0000007c0000720c */ /* 0x080fe40003f86270 */
[----:B------:R-:W-:Y:S01]  /*5de0*/  LOP3.LUT R0, R2, 0x12, RZ, 0xfc, !PT ;  /* 0x0000001202007812 */ /* 0x000fe200078efcff */
[----:B------:R-:W-:Y:S01]  /*5df0*/  LDGSTS.E [R19+0x1a000], desc[UR42][R116.64], P3 ;  /* 0x1a00000074137fae */ /* 0x000fe200099a102a */
[----:B------:R-:W-:Y:S02]  /*5e00*/  SEL R21, R4, RZ, !P2 ;  /* 0x000000ff04157207 */ /* 0x000fe40005000000 */
[-C--:B------:R-:W-:Y:S01]  /*5e10*/  ISETP.GE.AND P2, PT, R20, R124.reuse, PT ;  /* 0x0000007c1400720c */ /* 0x080fe20003f46270 */
[----:B------:R-:W-:Y:S01]  /*5e20*/  LDGSTS.E [R19+0x1a008], desc[UR42][R114.64], P0 ;  /* 0x1a00800072137fae */ /* 0x000fe200081a102a */
[----:B------:R-:W-:Y:S02]  /*5e30*/  SEL R20, R4, RZ, !P4 ;  /* 0x000000ff04147207 */ /* 0x000fe40006000000 */
[----:B------:R-:W-:-:S02]  /*5e40*/  ISETP.GE.AND P4, PT, R0, R124, PT ;  /* 0x0000007c0000720c */ /* 0x000fc40003f86270 */
[----:B------:R-:W-:Y:S02]  /*5e50*/  ISETP.NE.U32.AND P3, PT, R21, RZ, PT ;  /* 0x000000ff1500720c */ /* 0x000fe40003f65070 */
[----:B------:R-:W-:Y:S02]  /*5e60*/  SEL R21, R4, RZ, !P2 ;  /* 0x000000ff04157207 */ /* 0x000fe40005000000 */
[----:B------:R-:W-:Y:S02]  /*5e70*/  ISETP.NE.U32.AND P2, PT, R20, RZ, PT ;  /* 0x000000ff1400720c */ /* 0x000fe40003f45070 */
[----:B------:R-:W-:Y:S02]  /*5e80*/  SEL R20, R4, RZ, !P4 ;  /* 0x000000ff04147207 */ /* 0x000fe40006000000 */
[----:B------:R-:W-:Y:S02]  /*5e90*/  ISETP.NE.U32.AND P0, PT, R21, RZ, PT ;  /* 0x000000ff1500720c */ /* 0x000fe40003f05070 */
[----:B------:R-:W-:Y:S01]  /*5ea0*/  ISETP.NE.U32.AND P4, PT, R20, RZ, PT ;  /* 0x000000ff1400720c */ /* 0x000fe20003f85070 */
[----:B------:R-:W-:Y:S01]  /*5eb0*/  VIADD R20, R22, UR33 ;  /* 0x0000002116147c36 */ /* 0x000fe20008000000 */
[----:B------:R-:W-:-:S02]  /*5ec0*/  LOP3.LUT R21, R2, 0x32, RZ, 0xfc, !PT ;  /* 0x0000003202157812 */ /* 0x000fc400078efcff */
[----:B------:R-:W-:Y:S02]  /*5ed0*/  LOP3.LUT R22, R2, 0x16, RZ, 0xfc, !PT ;  /* 0x0000001602167812 */ /* 0x000fe400078efcff */
[----:B------:R-:W-:Y:S01]  /*5ee0*/  LDGSTS.E [R20+0x18000], desc[UR42][R146.64], P5 ;  /* 0x1800000092147fae */ /* 0x000fe2000a9a102a */
[-C--:B------:R-:W-:Y:S02]  /*5ef0*/  ISETP.GE.AND P5, PT, R24, R124.reuse, PT ;  /* 0x0000007c1800720c */ /* 0x080fe40003fa6270 */
[----:B------:R-:W-:Y:S01]  /*5f00*/  LOP3.LUT R24, R2, 0x1c, RZ, 0xfc, !PT ;  /* 0x0000001c02187812 */ /* 0x000fe200078efcff */
[----:B------:R1:W-:Y:S01]  /*5f10*/  LDGSTS.E [R20+0x18008], desc[UR42][R144.64], P1 ;  /* 0x1800800090147fae */ /* 0x0003e200089a102a */
[-C--:B------:R-:W-:Y:S02]  /*5f20*/  ISETP.GE.AND P1, PT, R21, R124.reuse, PT ;  /* 0x0000007c1500720c */ /* 0x080fe40003f26270 */
[----:B------:R-:W-:Y:S01]  /*5f30*/  SEL R21, R4, RZ, !P5 ;  /* 0x000000ff04157207 */ /* 0x000fe20006800000 */
[----:B------:R-:W-:Y:S01]  /*5f40*/  LDGSTS.E [R20+0x1a000], desc[UR42][R112.64], P3 ;  /* 0x1a00000070147fae */ /* 0x000fe200099a102a */
[----:B------:R-:W-:-:S02]  /*5f50*/  ISETP.GE.AND P3, PT, R23, R124, PT ;  /* 0x0000007c1700720c */ /* 0x000fc40003f66270 */
[----:B------:R-:W-:Y:S01]  /*5f60*/  ISETP.NE.U32.AND P5, PT, R21, RZ, PT ;  /* 0x000000ff1500720c */ /* 0x000fe20003fa5070 */
[----:B------:R-:W-:Y:S01]  /*5f70*/  LDGSTS.E [R20+0x1a008], desc[UR42][R110.64], P2 ;  /* 0x1a0080006e147fae */ /* 0x000fe200091a102a */
[----:B------:R-:W-:Y:S02]  /*5f80*/  SEL R21, R4, RZ, !P1 ;  /* 0x000000ff04157207 */ /* 0x000fe40004800000 */
[----:B------:R-:W-:Y:S02]  /*5f90*/  ISETP.GE.AND P1, PT, R22, R124, PT ;  /* 0x0000007c1600720c */ /* 0x000fe40003f26270 */
[C---:B------:R-:W-:Y:S02]  /*5fa0*/  SEL R22, R4.reuse, RZ, !P3 ;  /* 0x000000ff04167207 */ /* 0x040fe40005800000 */
[----:B------:R-:W-:Y:S02]  /*5fb0*/  ISETP.NE.U32.AND P3, PT, R21, RZ, PT ;  /* 0x000000ff1500720c */ /* 0x000fe40003f65070 */
[----:B------:R-:W-:-:S02]  /*5fc0*/  SEL R21, R4, RZ, !P1 ;  /* 0x000000ff04157207 */ /* 0x000fc40004800000 */
[----:B------:R-:W-:Y:S02]  /*5fd0*/  LOP3.LUT R23, R3, 0x40, RZ, 0x3c, !PT ;  /* 0x0000004003177812 */ /* 0x000fe400078e3cff */
[----:B------:R-:W-:Y:S02]  /*5fe0*/  ISETP.NE.U32.AND P1, PT, R21, RZ, PT ;  /* 0x000000ff1500720c */ /* 0x000fe40003f25070 */
[----:B------:R-:W-:Y:S01]  /*5ff0*/  ISETP.NE.U32.AND P2, PT, R22, RZ, PT ;  /* 0x000000ff1600720c */ /* 0x000fe20003f45070 */
[----:B------:R-:W-:Y:S01]  /*6000*/  VIADD R21, R23, UR33 ;  /* 0x0000002117157c36 */ /* 0x000fe20008000000 */
[C---:B------:R-:W-:Y:S02]  /*6010*/  LOP3.LUT R22, R2.reuse, 0x34, RZ, 0xfc, !PT ;  /* 0x0000003402167812 */ /* 0x040fe400078efcff */
[----:B------:R-:W-:Y:S02]  /*6020*/  LOP3.LUT R23, R2, 0x18, RZ, 0xfc, !PT ;  /* 0x0000001802177812 */ /* 0x000fe400078efcff */
[----:B------:R-:W-:Y:S01]  /*6030*/  LDGSTS.E [R21+0x18000], desc[UR42][R142.64], P0 ;  /* 0x180000008e157fae */ /* 0x000fe200081a102a */
[----:B------:R-:W-:-:S02]  /*6040*/  ISETP.GE.AND P0, PT, R22, R124, PT ;  /* 0x0000007c1600720c */ /* 0x000fc40003f06270 */
[----:B------:R-:W-:Y:S01]  /*6050*/  LOP3.LUT R22, R2, 0x36, RZ, 0xfc, !PT ;  /* 0x0000003602167812 */ /* 0x000fe200078efcff */
[----:B------:R1:W-:Y:S03]  /*6060*/  LDGSTS.E [R21+0x18008], desc[UR42][R140.64], P4 ;  /* 0x180080008c157fae */ /* 0x0003e6000a1a102a */
[-C--:B------:R-:W-:Y:S01]  /*6070*/  ISETP.GE.AND P4, PT, R22, R124.reuse, PT ;  /* 0x0000007c1600720c */ /* 0x080fe20003f86270 */
[----:B------:R-:W-:Y:S01]  /*6080*/  LDGSTS.E [R21+0x1a000], desc[UR42][R108.64], P5 ;  /* 0x1a0000006c157fae */ /* 0x000fe2000a9a102a */
[----:B------:R-:W-:Y:S02]  /*6090*/  SEL R22, R4, RZ, !P0 ;  /* 0x000000ff04167207 */ /* 0x000fe40004000000 */
[----:B------:R-:W-:Y:S01]  /*60a0*/  ISETP.GE.AND P5, PT, R23, R124, PT ;  /* 0x0000007c1700720c */ /* 0x000fe20003fa6270 */
[----:B------:R-:W-:Y:S01]  /*60b0*/  LDGSTS.E [R21+0x1a008], desc[UR42][R106.64], P3 ;  /* 0x1a0080006a157fae */ /* 0x000fe200099a102a */
[----:B------:R-:W-:-:S02]  /*60c0*/  ISETP.NE.U32.AND P0, PT, R22, RZ, PT ;  /* 0x000000ff1600720c */ /* 0x000fc40003f05070 */
[----:B------:R-:W-:Y:S02]  /*60d0*/  SEL R22, R4, RZ, !P4 ;  /* 0x000000ff04167207 */ /* 0x000fe40006000000 */
[----:B------:R-:W-:Y:S02]  /*60e0*/  LOP3.LUT R23, R3, 0x50, RZ, 0x3c, !PT ;  /* 0x0000005003177812 */ /* 0x000fe400078e3cff */
[----:B------:R-:W-:Y:S02]  /*60f0*/  ISETP.NE.U32.AND P4, PT, R22, RZ, PT ;  /* 0x000000ff1600720c */ /* 0x000fe40003f85070 */
[----:B------:R-:W-:-:S04]  /*6100*/  LOP3.LUT R22, R2, 0x1a, RZ, 0xfc, !PT ;  /* 0x0000001a02167812 */ /* 0x000fc800078efcff */
[----:B------:R-:W-:Y:S02]  /*6110*/  ISETP.GE.AND P3, PT, R22, R124, PT ;  /* 0x0000007c1600720c */ /* 0x000fe40003f66270 */
[----:B------:R-:W-:-:S04]  /*6120*/  SEL R22, R4, RZ, !P5 ;  /* 0x000000ff04167207 */ /* 0x000fc80006800000 */
[----:B------:R-:W-:Y:S02]  /*6130*/  ISETP.NE.U32.AND P5, PT, R22, RZ, PT ;  /* 0x000000ff1600720c */ /* 0x000fe40003fa5070 */
[----:B------:R-:W-:-:S04]  /*6140*/  SEL R22, R4, RZ, !P3 ;  /* 0x000000ff04167207 */ /* 0x000fc80005800000 */
[----:B------:R-:W-:Y:S01]  /*6150*/  ISETP.NE.U32.AND P3, PT, R22, RZ, PT ;  /* 0x000000ff1600720c */ /* 0x000fe20003f65070 */
[----:B------:R-:W-:Y:S01]  /*6160*/  VIADD R22, R23, UR33 ;  /* 0x0000002117167c36 */ /* 0x000fe20008000000 */
[----:B------:R-:W-:-:S04]  /*6170*/  LOP3.LUT R23, R2, 0x38, RZ, 0xfc, !PT ;  /* 0x0000003802177812 */ /* 0x000fc800078efcff */
[----:B------:R-:W-:Y:S01]  /*6180*/  LDGSTS.E [R22+0x18000], desc[UR42][R138.64], P2 ;  /* 0x180000008a167fae */ /* 0x000fe200091a102a */
[-C--:B------:R-:W-:Y:S02]  /*6190*/  ISETP.GE.AND P2, PT, R23, R124.reuse, PT ;  /* 0x0000007c1700720c */ /* 0x080fe40003f46270 */
        /* <DEDUP_REMOVED lines=25> */
[C---:B------:R-:W-:Y:S02]  /*6330*/  SEL R24, R4.reuse, RZ, !P5 ;  /* 0x000000ff04187207 */ /* 0x040fe40006800000 */
[----:B------:R-:W-:Y:S01]  /*6340*/  SEL R25, R4, RZ, !P3 ;  /* 0x000000ff04197207 */ /* 0x000fe20005800000 */
[----:B------:R-:W-:Y:S01]  /*6350*/  LDGSTS.E [R23+0x1a008], desc[UR42][R98.64], P1 ;  /* 0x1a00800062177fae */ /* 0x000fe200089a102a */
[----:B------:R-:W-:Y:S01]  /*6360*/  ISETP.GE.AND P5, PT, R225, R124, PT ;  /* 0x0000007ce100720c */ /* 0x000fe20003fa6270 */
[----:B------:R-:W-:Y:S01]  /*6370*/  VIADD R225, R124, 0xffffffc0 ;  /* 0xffffffc07ce17836 */ /* 0x000fe20000000000 */
[----:B------:R-:W-:-:S02]  /*6380*/  ISETP.NE.U32.AND P2, PT, R25, RZ, PT ;  /* 0x000000ff1900720c */ /* 0x000fc40003f45070 */
[----:B------:R-:W1:Y:S01]  /*6390*/  LDC R25, c[0x0][0x3a0] ;  /* 0x0000e800ff197b82 */ /* 0x000e620000000800 */
[----:B------:R-:W-:Y:S02]  /*63a0*/  SEL R4, R4, RZ, !P5 ;  /* 0x000000ff04047207 */ /* 0x000fe40006800000 */
[----:B------:R-:W-:Y:S02]  /*63b0*/  ISETP.GE.AND P1, PT, R2, R225, PT ;  /* 0x000000e10200720c */ /* 0x000fe40003f26270 */
[----:B------:R-:W-:Y:S01]  /*63c0*/  ISETP.NE.U32.AND P6, PT, R4, RZ, PT ;  /* 0x000000ff0400720c */ /* 0x000fe20003fc5070 */
[----:B------:R-:W1:Y:S01]  /*63d0*/  S2R R2, SR_TID.X ;  /* 0x0000000000027919 */ /* 0x000e620000002100 */
[----:B------:R-:W-:Y:S02]  /*63e0*/  SEL R4, RZ, 0x4, P1 ;  /* 0x00000004ff047807 */ /* 0x000fe40000800000 */
[----:B------:R-:W-:Y:S02]  /*63f0*/  ISETP.NE.U32.AND P3, PT, R24, RZ, PT ;  /* 0x000000ff1800720c */ /* 0x000fe40003f65070 */
[----:B------:R-:W-:-:S05]  /*6400*/  LOP3.LUT R24, R3, 0x70, RZ, 0x3c, !PT ;  /* 0x0000007003187812 */ /* 0x000fca00078e3cff */
[----:B------:R-:W-:-:S05]  /*6410*/  VIADD R24, R24, UR33 ;  /* 0x0000002118187c36 */ /* 0x000fca0008000000 */
[----:B------:R-:W-:Y:S01]  /*6420*/  LDGSTS.E [R24+0x18000], desc[UR42][R130.64], P0 ;  /* 0x1800000082187fae */ /* 0x000fe200081a102a */
[----:B-1----:R-:W-:-:S03]  /*6430*/  VIADD R25, R25, 0x3f ;  /* 0x0000003f19197836 */ /* 0x002fc60000000000 */
[----:B------:R1:W-:Y:S02]  /*6440*/  LDGSTS.E [R24+0x18008], desc[UR42][R128.64], P4 ;  /* 0x1800800080187fae */ /* 0x0003e4000a1a102a */
[----:B------:R-:W-:Y:S02]  /*6450*/  ISETP.GT.AND P1, PT, R25, 0x7f, PT ;  /* 0x0000007f1900780c */ /* 0x000fe40003f24270 */
[----:B------:R1:W-:Y:S01]  /*6460*/  LDGSTS.E [R24+0x1a000], desc[UR42][R96.64], P3 ;  /* 0x1a00000060187fae */ /* 0x0003e200099a102a */
[--C-:B------:R-:W-:Y:S02]  /*6470*/  SHF.R.U32.HI R25, RZ, 0x6, R26.reuse ;  /* 0x00000006ff197819 */ /* 0x100fe4000001161a */
[----:B------:R-:W-:Y:S01]  /*6480*/  SHF.R.U32.HI R26, RZ, 0x6, R26 ;  /* 0x00000006ff1a7819 */ /* 0x000fe2000001161a */
[----:B------:R1:W-:Y:S01]  /*6490*/  LDGSTS.E [R24+0x1a008], desc[UR42][R94.64], P2 ;  /* 0x1a0080005e187fae */ /* 0x0003e200091a102a */
[----:B------:R-:W-:Y:S02]  /*64a0*/  SGXT.U32 R25, R25, 0x1 ;  /* 0x000000011919781a */ /* 0x000fe40000000000 */
[----:B------:R-:W-:Y:S01]  /*64b0*/  SEL R4, R4, RZ, P1 ;  /* 0x000000ff04047207 */ /* 0x000fe20000800000 */
[----:B------:R-:W0:Y:S01]  /*64c0*/  LDGDEPBAR ;  /* 0x00000000000079af */ /* 0x000e220000000000 */
[----:B------:R-:W-:-:S02]  /*64d0*/  LOP3.LUT R25, R25, 0x2, RZ, 0xfc, !PT ;  /* 0x0000000219197812 */ /* 0x000fc400078efcff */
[----:B------:R-:W-:Y:S02]  /*64e0*/  SGXT.U32 R26, R26, 0x1 ;  /* 0x000000011a1a781a */ /* 0x000fe40000000000 */
[-C--:B------:R-:W-:Y:S02]  /*64f0*/  ISETP.GE.AND P0, PT, R25, R225.reuse, PT ;  /* 0x000000e11900720c */ /* 0x080fe40003f06270 */
[----:B------:R-:W-:Y:S02]  /*6500*/  LOP3.LUT R26, R26, 0x20, RZ, 0xfc, !PT ;  /* 0x000000201a1a7812 */ /* 0x000fe400078efcff */
[----:B------:R-:W-:Y:S02]  /*6510*/  ISETP.NE.U32.AND P5, PT, R4, RZ, PT ;  /* 0x000000ff0400720c */ /* 0x000fe40003fa5070 */
[----:B------:R-:W-:Y:S02]  /*6520*/  SEL R4, RZ, 0x4, P0 ;  /* 0x00000004ff047807 */ /* 0x000fe40000000000 */
[----:B------:R-:W-:Y:S01]  /*6530*/  ISETP.GE.AND P0, PT, R26, R225, PT ;  /* 0x000000e11a00720c */ /* 0x000fe20003f06270 */
[----:B------:R-:W-:Y:S01]  /*6540*/  IMAD.U32 R26, RZ, RZ, UR11 ;  /* 0x0000000bff1a7e24 */ /* 0x000fe2000f8e00ff */
[----:B------:R-:W-:-:S02]  /*6550*/  SEL R4, R4, RZ, P1 ;  /* 0x000000ff04047207 */ /* 0x000fc40000800000 */
[----:B------:R-:W-:Y:S01]  /*6560*/  SEL R25, RZ, 0x4, P0 ;  /* 0x00000004ff197807 */ /* 0x000fe20000000000 */
[----:B---3--:R-:W-:Y:S01]  /*6570*/  IMAD.WIDE R156, R26, 0x4, R156 ;  /* 0x000000041a9c7825 */ /* 0x008fe200078e029c */
[----:B------:R-:W-:Y:S02]  /*6580*/  ISETP.NE.U32.AND P0, PT, R4, RZ, PT ;  /* 0x000000ff0400720c */ /* 0x000fe40003f05070 */
[----:B------:R-:W-:Y:S01]  /*6590*/  SHF.R.S32.HI R4, RZ, 0x6, R28 ;  /* 0x00000006ff047819 */ /* 0x000fe2000001141c */
[----:B----4-:R-:W-:Y:S01]  /*65a0*/  IMAD.WIDE R152, R26, 0x4, R152 ;  /* 0x000000041a987825 */ /* 0x010fe200078e0298 */
[----:B------:R-:W-:Y:S02]  /*65b0*/  SEL R25, R25, RZ, P1 ;  /* 0x000000ff19197207 */ /* 0x000fe40000800000 */
[----:B------:R-:W-:Y:S01]  /*65c0*/  SGXT R4, R4, 0x1 ;  /* 0x000000010404781a */ /* 0x000fe20000000200 */
[----:B------:R-:W-:Y:S01]  /*65d0*/  IMAD.WIDE R148, R26, 0x4, R148 ;  /* 0x000000041a947825 */ /* 0x000fe200078e0294 */
[----:B------:R-:W-:-:S02]  /*65e0*/  ISETP.NE.U32.AND P4, PT, R25, RZ, PT ;  /* 0x000000ff1900720c */ /* 0x000fc40003f85070 */
[----:B------:R-:W-:Y:S01]  /*65f0*/  LOP3.LUT R4, R4, 0x90, RZ, 0xc0, !PT ;  /* 0x0000009004047812 */ /* 0x000fe200078ec0ff */
[----:B------:R-:W-:Y:S01]  /*6600*/  IMAD.SHL.U32 R25, R28, 0x4, RZ ;  /* 0x000000041c197824 */ /* 0x000fe200078e00ff */
[----:B------:R-:W-:Y:S01]  /*6610*/  SHF.R.U32.HI R124, RZ, 0x6, R2 ;  /* 0x00000006ff7c7819 */ /* 0x000fe20000011602 */
[----:B------:R-:W-:-:S03]  /*6620*/  IMAD.WIDE R144, R26, 0x4, R144 ;  /* 0x000000041a907825 */ /* 0x000fc600078e0290 */
[----:B------:R-:W-:Y:S01]  /*6630*/  LOP3.LUT R4, R4, 0x7c, R25, 0x78, !PT ;  /* 0x0000007c04047812 */ /* 0x000fe200078e7819 */
[----:B------:R-:W-:Y:S01]  /*6640*/  IMAD.SHL.U32 R25, R28, 0x200, RZ ;  /* 0x000002001c197824 */ /* 0x000fe200078e00ff */
[----:B------:R-:W-:Y:S01]  /*6650*/  SGXT.U32 R124, R124, 0x1 ;  /* 0x000000017c7c781a */ /* 0x000fe20000000000 */
[----:B------:R-:W-:Y:S01]  /*6660*/  IMAD.WIDE R140, R26, 0x4, R140 ;  /* 0x000000041a8c7825 */ /* 0x000fe200078e028c */
[----:B------:R-:W-:Y:S02]  /*6670*/  SHF.R.U32.HI R28, RZ, 0x6, R28 ;  /* 0x00000006ff1c7819 */ /* 0x000fe4000001161c */
[----:B------:R-:W-:Y:S01]  /*6680*/  LOP3.LUT R124, R124, 0x22, RZ, 0xfc, !PT ;  /* 0x000000227c7c7812 */ /* 0x000fe200078efcff */
[----:B------:R-:W-:Y:S01]  /*6690*/  IMAD.WIDE R136, R26, 0x4, R136 ;  /* 0x000000041a887825 */ /* 0x000fe200078e0288 */
[----:B------:R-:W-:Y:S02]  /*66a0*/  SGXT.U32 R28, R28, 0x1 ;  /* 0x000000011c1c781a */ /* 0x000fe40000000000 */
[----:B------:R-:W-:Y:S01]  /*66b0*/  ISETP.GE.AND P2, PT, R124, R225, PT ;  /* 0x000000e17c00720c */ /* 0x000fe20003f46270 */
[----:B------:R-:W-:Y:S01]  /*66c0*/  IMAD.WIDE R132, R26, 0x4, R132 ;  /* 0x000000041a847825 */ /* 0x000fe200078e0284 */
[----:B------:R-:W-:-:S02]  /*66d0*/  LOP3.LUT R28, R28, 0x4, RZ, 0xfc, !PT ;  /* 0x000000041c1c7812 */ /* 0x000fc400078efcff */
[----:B------:R-:W-:Y:S01]  /*66e0*/  LOP3.LUT R4, R4, 0x4000, R25, 0xf8, !PT ;  /* 0x0000400004047812 */ /* 0x000fe200078ef819 */
[----:B------:R-:W-:Y:S01]  /*66f0*/  IMAD.U32 R25, RZ, RZ, UR11 ;  /* 0x0000000bff197e24 */ /* 0x000fe2000f8e00ff */
[----:B------:R-:W-:Y:S01]  /*6700*/  SEL R2, RZ, 0x4, P2 ;  /* 0x00000004ff027807 */ /* 0x000fe20001000000 */
[----:B-1----:R-:W-:Y:S01]  /*6710*/  IMAD.WIDE R128, R26, 0x4, R128 ;  /* 0x000000041a807825 */ /* 0x002fe200078e0280 */
[----:B------:R-:W-:Y:S02]  /*6720*/  ISETP.GE.AND P2, PT, R28, R225, PT ;  /* 0x000000e11c00720c */ /* 0x000fe40003f46270 */
[----:B------:R-:W-:Y:S01]  /*6730*/  SEL R2, R2, RZ, P1 ;  /* 0x000000ff02027207 */ /* 0x000fe20000800000 */
[----:B------:R-:W-:-:S04]  /*6740*/  IMAD.WIDE R220, R25, 0x4, R220 ;  /* 0x0000000419dc7825 */ /* 0x000fc800078e02dc */
[C---:B------:R-:W-:Y:S01]  /*6750*/  IMAD.WIDE R154, R25.reuse, 0x4, R154 ;  /* 0x00000004199a7825 */ /* 0x040fe200078e029a */
[----:B------:R-:W-:Y:S03]  /*6760*/  STL [R1+0x40], R2 ;  /* 0x0000400201007387 */ /* 0x000fe60000100800 */
[----:B------:R-:W-:-:S04]  /*6770*/  IMAD.WIDE R150, R25, 0x4, R150 ;  /* 0x0000000419967825 */ /* 0x000fc800078e0296 */
        /* <DEDUP_REMOVED lines=10> */
[----:B------:R-:W-:Y:S01]  /*6820*/  IMAD.WIDE R104, R25, 0x4, R104 ;  /* 0x0000000419687825 */ /* 0x000fe200078e0268 */
[----:B------:R-:W-:Y:S02]  /*6830*/  SEL R25, RZ, 0x4, P2 ;  /* 0x00000004ff197807 */ /* 0x000fe40001000000 */
[----:B------:R-:W-:Y:S01]  /*6840*/  ISETP.GE.AND P2, PT, R27, R225, PT ;  /* 0x000000e11b00720c */ /* 0x000fe20003f46270 */
[----:B------:R-:W-:Y:S01]  /*6850*/  IMAD.WIDE R122, R26, 0x4, R122 ;  /* 0x000000041a7a7825 */ /* 0x000fe200078e027a */
[----:B------:R-:W-:-:S03]  /*6860*/  SEL R25, R25, RZ, P1 ;  /* 0x000000ff19197207 */ /* 0x000fc60000800000 */
[----:B------:R-:W-:Y:S01]  /*6870*/  IMAD.WIDE R118, R26, 0x4, R118 ;  /* 0x000000041a767825 */ /* 0x000fe200078e0276 */
[----:B------:R-:W-:-:S03]  /*6880*/  ISETP.NE.U32.AND P3, PT, R25, RZ, PT ;  /* 0x000000ff1900720c */ /* 0x000fc60003f65070 */
[----:B------:R-:W-:-:S04]  /*6890*/  IMAD.WIDE R114, R26, 0x4, R114 ;  /* 0x000000041a727825 */ /* 0x000fc800078e0272 */
[----:B------:R-:W-:-:S04]  /*68a0*/  IMAD.WIDE R110, R26, 0x4, R110 ;  /* 0x000000041a6e7825 */ /* 0x000fc800078e026e */
[----:B------:R-:W-:-:S04]  /*68b0*/  IMAD.WIDE R106, R26, 0x4, R106 ;  /* 0x000000041a6a7825 */ /* 0x000fc800078e026a */
[----:B------:R-:W-:Y:S01]  /*68c0*/  IMAD.WIDE R102, R26, 0x4, R102 ;  /* 0x000000041a667825 */ /* 0x000fe200078e0266 */
[----:B------:R-:W-:Y:S02]  /*68d0*/  SEL R26, RZ, 0x4, P2 ;  /* 0x00000004ff1a7807 */ /* 0x000fe40001000000 */
[-C--:B------:R-:W-:Y:S01]  /*68e0*/  ISETP.GE.AND P2, PT, R7, R225.reuse, PT ;  /* 0x000000e10700720c */ /* 0x080fe20003f46270 */
[----:B------:R-:W-:Y:S01]  /*68f0*/  IMAD.U32 R27, RZ, RZ, UR11 ;  /* 0x0000000bff1b7e24 */ /* 0x000fe2000f8e00ff */
[----:B------:R-:W1:Y:S01]  /*6900*/  S2R R7, SR_TID.X ;  /* 0x0000000000077919 */ /* 0x000e620000002100 */
[----:B------:R-:W-:Y:S02]  /*6910*/  IMAD.U32 R28, RZ, RZ, UR11 ;  /* 0x0000000bff1c7e24 */ /* 0x000fe4000f8e00ff */
[----:B------:R-:W-:Y:S01]  /*6920*/  IMAD.WIDE R100, R27, 0x4, R100 ;  /* 0x000000041b647825 */ /* 0x000fe200078e0264 */
[----:B------:R-:W-:Y:S02]  /*6930*/  SEL R27, RZ, 0x4, P2 ;  /* 0x00000004ff1b7807 */ /* 0x000fe40001000000 */
[----:B------:R-:W-:Y:S01]  /*6940*/  ISETP.GE.AND P2, PT, R8, R225, PT ;  /* 0x000000e10800720c */ /* 0x000fe20003f46270 */
[----:B------:R-:W-:Y:S01]  /*6950*/  IMAD.WIDE R98, R28, 0x4, R98 ;  /* 0x000000041c627825 */ /* 0x000fe200078e0262 */
[----:B------:R-:W-:-:S02]  /*6960*/  SEL R27, R27, RZ, P1 ;  /* 0x000000ff1b1b7207 */ /* 0x000fc40000800000 */
[----:B------:R-:W-:Y:S01]  /*6970*/  SEL R8, RZ, 0x4, P2 ;  /* 0x00000004ff087807 */ /* 0x000fe20001000000 */
[----:B------:R-:W-:Y:S02]  /*6980*/  IMAD.WIDE R96, R28, 0x4, R96 ;  /* 0x000000041c607825 */ /* 0x000fe400078e0260 */
[----:B------:R-:W-:Y:S01]  /*6990*/  STL [R1+0x28], R27 ;  /* 0x0000281b01007387 */ /* 0x000fe20000100800 */
[----:B------:R-:W-:Y:S01]  /*69a0*/  SEL R8, R8, RZ, P1 ;  /* 0x000000ff08087207 */ /* 0x000fe20000800000 */
[----:B------:R-:W-:-:S04]  /*69b0*/  IMAD.WIDE R94, R28, 0x4, R94 ;  /* 0x000000041c5e7825 */ /* 0x000fc800078e025e */
[----:B------:R3:W-:Y:S01]  /*69c0*/  STL [R1+0x38], R8 ;  /* 0x0000380801007387 */ /* 0x0007e20000100800 */
[----:B-1----:R-:W-:-:S04]  /*69d0*/  SHF.R.U32.HI R124, RZ, 0x6, R7 ;  /* 0x00000006ff7c7819 */ /* 0x002fc80000011607 */
[----:B------:R-:W-:-:S04]  /*69e0*/  SGXT.U32 R124, R124, 0x1 ;  /* 0x000000017c7c781a */ /* 0x000fc80000000000 */
[----:B------:R-:W-:-:S04]  /*69f0*/  LOP3.LUT R124, R124, 0x8, RZ, 0xfc, !PT ;  /* 0x000000087c7c7812 */ /* 0x000fc800078efcff */
[----:B------:R-:W-:Y:S02]  /*6a00*/  ISETP.GE.AND P2, PT, R124, R225, PT ;  /* 0x000000e17c00720c */ /* 0x000fe40003f46270 */
[----:B------:R-:W-:Y:S02]  /*6a10*/  SHF.R.U32.HI R124, RZ, 0x6, R7 ;  /* 0x00000006ff7c7819 */ /* 0x000fe40000011607 */
[----:B------:R-:W-:Y:S02]  /*6a20*/  SEL R7, RZ, 0x4, P2 ;  /* 0x00000004ff077807 */ /* 0x000fe40001000000 */
[----:B------:R-:W-:-:S04]  /*6a30*/  SGXT.U32 R124, R124, 0x1 ;  /* 0x000000017c7c781a */ /* 0x000fc80000000000 */
[----:B------:R-:W-:-:S04]  /*6a40*/  LOP3.LUT R124, R124, 0xa, RZ, 0xfc, !PT ;  /* 0x0000000a7c7c7812 */ /* 0x000fc800078efcff */
[-C--:B------:R-:W-:Y:S02]  /*6a50*/  ISETP.GE.AND P2, PT, R124, R225.reuse, PT ;  /* 0x000000e17c00720c */ /* 0x080fe40003f46270 */
[----:B------:R-:W1:Y:S02]  /*6a60*/  S2R R124, SR_TID.X ;  /* 0x00000000007c7919 */ /* 0x000e640000002100 */
[----:B------:R-:W-:Y:S02]  /*6a70*/  SEL R28, RZ, 0x4, P2 ;  /* 0x00000004ff1c7807 */ /* 0x000fe40001000000 */
[----:B------:R-:W-:Y:S02]  /*6a80*/  ISETP.GE.AND P2, PT, R252, R225, PT ;  /* 0x000000e1fc00720c */ /* 0x000fe40003f46270 */
[----:B---3--:R-:W-:Y:S02]  /*6a90*/  SEL R8, R28, RZ, P1 ;  /* 0x000000ff1c087207 */ /* 0x008fe40000800000 */
[----:B------:R-:W-:-:S02]  /*6aa0*/  SEL R252, RZ, 0x4, P2 ;  /* 0x00000004fffc7807 */ /* 0x000fc40001000000 */
[-C--:B------:R-:W-:Y:S02]  /*6ab0*/  ISETP.GE.AND P2, PT, R6, R225.reuse, PT ;  /* 0x000000e10600720c */ /* 0x080fe40003f46270 */
[----:B------:R-:W-:Y:S02]  /*6ac0*/  SEL R252, R252, RZ, P1 ;  /* 0x000000fffcfc7207 */ /* 0x000fe40000800000 */
[----:B------:R-:W-:Y:S02]  /*6ad0*/  SEL R6, RZ, 0x4, P2 ;  /* 0x00000004ff067807 */ /* 0x000fe40001000000 */
[----:B------:R-:W-:-:S04]  /*6ae0*/  ISETP.GE.AND P2, PT, R5, R225, PT ;  /* 0x000000e10500720c */ /* 0x000fc80003f46270 */
[----:B------:R-:W-:-:S04]  /*6af0*/  SEL R5, RZ, 0x4, P2 ;  /* 0x00000004ff057807 */ /* 0x000fc80001000000 */
[----:B------:R-:W-:-:S05]  /*6b00*/  SEL R5, R5, RZ, P1 ;  /* 0x000000ff05057207 */ /* 0x000fca0000800000 */
[----:B------:R-:W-:Y:S01]  /*6b10*/  STL [R1+0x20], R5 ;  /* 0x0000200501007387 */ /* 0x000fe20000100800 */
[----:B-1----:R-:W-:-:S04]  /*6b20*/  SHF.R.U32.HI R124, RZ, 0x6, R124 ;  /* 0x00000006ff7c7819 */ /* 0x002fc8000001167c */
[----:B------:R-:W-:-:S04]  /*6b30*/  SGXT.U32 R124, R124, 0x1 ;  /* 0x000000017c7c781a */ /* 0x000fc80000000000 */
[----:B------:R-:W-:-:S04]  /*6b40*/  LOP3.LUT R124, R124, 0xe, RZ, 0xfc, !PT ;  /* 0x0000000e7c7c7812 */ /* 0x000fc800078efcff */
[-C--:B------:R-:W-:Y:S02]  /*6b50*/  ISETP.GE.AND P2, PT, R124, R225.reuse, PT ;  /* 0x000000e17c00720c */ /* 0x080fe40003f46270 */
[----:B------:R-:W1:Y:S02]  /*6b60*/  S2R R124, SR_TID.X ;  /* 0x00000000007c7919 */ /* 0x000e640000002100 */
[----:B------:R-:W-:Y:S02]  /*6b70*/  SEL R2, RZ, 0x4, P2 ;  /* 0x00000004ff027807 */ /* 0x000fe40001000000 */
[----:B------:R-:W-:Y:S02]  /*6b80*/  ISETP.GE.AND P2, PT, R9, R225, PT ;  /* 0x000000e10900720c */ /* 0x000fe40003f46270 */
[----:B------:R-:W-:Y:S02]  /*6b90*/  SEL R9, R26, RZ, P1 ;  /* 0x000000ff1a097207 */ /* 0x000fe40000800000 */
[----:B------:R-:W-:-:S04]  /*6ba0*/  SEL R25, RZ, 0x4, P2 ;  /* 0x00000004ff197807 */ /* 0x000fc80001000000 */
[----:B------:R-:W-:-:S05]  /*6bb0*/  SEL R25, R25, RZ, P1 ;  /* 0x000000ff19197207 */ /* 0x000fca0000800000 */
[----:B------:R3:W-:Y:S02]  /*6bc0*/  STL [R1+0x18], R25 ;  /* 0x0000181901007387 */ /* 0x0007e40000100800 */
[----:B---3--:R-:W-:Y:S01]  /*6bd0*/  VIADD R25, R4, UR33 ;  /* 0x0000002104197c36 */ /* 0x008fe20008000000 */
[----:B-1----:R-:W-:-:S04]  /*6be0*/  SHF.R.U32.HI R26, RZ, 0x6, R124 ;  /* 0x00000006ff1a7819 */ /* 0x002fc8000001167c */
[----:B------:R1:W-:Y:S01]  /*6bf0*/  LDGSTS.E [R25], desc[UR42][R92.64], P6 ;  /* 0x000000005c197fae */ /* 0x0003e2000b1a102a */
[----:B------:R-:W-:Y:S02]  /*6c00*/  SHF.R.U32.HI R124, RZ, 0x6, R124 ;  /* 0x00000006ff7c7819 */ /* 0x000fe4000001167c */
[----:B------:R-:W-:Y:S01]  /*6c10*/  SGXT.U32 R26, R26, 0x1 ;  /* 0x000000011a1a781a */ /* 0x000fe20000000000 */
[----:B------:R3:W-:Y:S01]  /*6c20*/  LDGSTS.E [R25+0x400], desc[UR42][R84.64], P6 ;  /* 0x0040000054197fae */ /* 0x0007e2000b1a102a */
[----:B------:R-:W-:Y:S02]  /*6c30*/  SGXT.U32 R124, R124, 0x1 ;  /* 0x000000017c7c781a */ /* 0x000fe40000000000 */
[----:B------:R-:W-:Y:S01]  /*6c40*/  LOP3.LUT R26, R26, 0x2e, RZ, 0xfc, !PT ;  /* 0x0000002e1a1a7812 */ /* 0x000fe200078efcff */
[----:B------:R4:W-:Y:S01]  /*6c50*/  LDGSTS.E [R25+0x800], desc[UR42][R76.64], P6 ;  /* 0x008000004c197fae */ /* 0x0009e2000b1a102a */
[----:B------:R-:W-:Y:S02]  /*6c60*/  LOP3.LUT R124, R124, 0x10, RZ, 0xfc, !PT ;  /* 0x000000107c7c7812 */ /* 0x000fe400078efcff */
[-C--:B------:R-:W-:Y:S01]  /*6c70*/  ISETP.GE.AND P2, PT, R26, R225.reuse, PT ;  /* 0x000000e11a00720c */ /* 0x080fe20003f46270 */
[----:B------:R1:W-:Y:S03]  /*6c80*/  LDGSTS.E [R25+0xc00], desc[UR42][R68.64], P6 ;  /* 0x00c0000044197fae */ /* 0x0003e6000b1a102a */
[----:B------:R-:W-:Y:S01]  /*6c90*/  SEL R26, RZ, 0x4, P2 ;  /* 0x00000004ff1a7807 */ /* 0x000fe20001000000 */
[----:B------:R1:W-:Y:S01]  /*6ca0*/  LDGSTS.E [R25+0x1000], desc[UR42][R60.64], P6 ;  /* 0x010000003c197fae */ /* 0x0003e2000b1a102a */
[----:B------:R-:W-:-:S02]  /*6cb0*/  ISETP.GE.AND P2, PT, R124, R225, PT ;  /* 0x000000e17c00720c */ /* 0x000fc40003f46270 */
[----:B------:R-:W-:Y:S01]  /*6cc0*/  SEL R124, R7, RZ, P1 ;  /* 0x000000ff077c7207 */ /* 0x000fe20000800000 */
[----:B------:R1:W-:Y:S01]  /*6cd0*/  LDGSTS.E [R25+0x1400], desc[UR42][R52.64], P6 ;  /* 0x0140000034197fae */ /* 0x0003e2000b1a102a */
[----:B------:R-:W-:Y:S02]  /*6ce0*/  SEL R27, RZ, 0x4, P2 ;  /* 0x00000004ff1b7807 */ /* 0x000fe40001000000 */
[----:B------:R-:W-:Y:S01]  /*6cf0*/  SEL R7, R6, RZ, P1 ;  /* 0x000000ff06077207 */ /* 0x000fe20000800000 */
[----:B------:R1:W-:Y:S01]  /*6d00*/  LDGSTS.E [R25+0x1800], desc[UR42][R44.64], P6 ;  /* 0x018000002c197fae */ /* 0x0003e2000b1a102a */
[----:B------:R-:W-:Y:S02]  /*6d10*/  SEL R6, R2, RZ, P1 ;  /* 0x000000ff02067207 */ /* 0x000fe40000800000 */
[----:B------:R-:W-:Y:S01]  /*6d20*/  SEL R2, R27, RZ, P1 ;  /* 0x000000ff1b027207 */ /* 0x000fe20000800000 */
[----:B------:R1:W-:Y:S01]  /*6d30*/  LDGSTS.E [R25+0x1c00], desc[UR42][R36.64], P6 ;  /* 0x01c0000024197fae */ /* 0x0003e2000b1a102a */
[----:B------:R-:W-:-:S02]  /*6d40*/  SEL R5, R26, RZ, P1 ;  /* 0x000000ff1a057207 */ /* 0x000fc40000800000 */
[----:B------:R-:W-:Y:S01]  /*6d50*/  ISETP.GE.AND P2, PT, R0, R225, PT ;  /* 0x000000e10000720c */ /* 0x000fe20003f46270 */
[----:B------:R1:W-:Y:S03]  /*6d60*/  STL [R1+0x14], R2 ;  /* 0x0000140201007387 */ /* 0x0003e60000100800 */
[----:B------:R-:W-:Y:S01]  /*6d70*/  SEL R0, RZ, 0x4, P2 ;  /* 0x00000004ff007807 */ /* 0x000fe20001000000 */
[----:B------:R2:W-:Y:S01]  /*6d80*/  LDGSTS.E [R25+0x2000], desc[UR42][R222.64], P6 ;  /* 0x02000000de197fae */ /* 0x0005e2000b1a102a */
[----:B------:R-:W-:Y:S02]  /*6d90*/  ISETP.NE.U32.AND P2, PT, R252, RZ, PT ;  /* 0x000000fffc00720c */ /* 0x000fe40003f45070 */
[----:B------:R-:W-:Y:S01]  /*6da0*/  LOP3.LUT R224, R224, 0xfffeffff, RZ, 0xc0, !PT ;  /* 0xfffeffffe0e07812 */ /* 0x000fe200078ec0ff */
[----:B------:R2:W-:Y:S01]  /*6db0*/  LDGSTS.E [R25+0x2400], desc[UR42][R212.64], P6 ;  /* 0x02400000d4197fae */ /* 0x0005e2000b1a102a */
[----:B------:R-:W-:-:S02]  /*6dc0*/  SEL R0, R0, RZ, P1 ;  /* 0x000000ff00007207 */ /* 0x000fc40000800000 */
[----:B-1----:R-:W-:Y:S01]  /*6dd0*/  LOP3.LUT R2, R4, 0x20, RZ, 0x3c, !PT ;  /* 0x0000002004027812 */ /* 0x002fe200078e3cff */
[----:B------:R1:W-:Y:S04]  /*6de0*/  LDGSTS.E [R25+0x2800], desc[UR42][R204.64], P6 ;  /* 0x02800000cc197fae */ /* 0x0003e8000b1a102a */
[----:B------:R1:W-:Y:S01]  /*6df0*/  LDGSTS.E [R25+0x2c00], desc[UR42][R196.64], P6 ;  /* 0x02c00000c4197fae */ /* 0x0003e2000b1a102a */
[----:B------:R-:W-:Y:S01]  /*6e00*/  VIADD R26, R2, UR33 ;  /* 0x00000021021a7c36 */ /* 0x000fe20008000000 */
[----:B------:R-:W-:Y:S02]  /*6e10*/  LOP3.LUT R2, R4, 0x40, RZ, 0x3c, !PT ;  /* 0x0000004004027812 */ /* 0x000fe400078e3cff */
[----:B------:R1:W-:Y:S03]  /*6e20*/  LDGSTS.E [R25+0x3000], desc[UR42][R188.64], P6 ;  /* 0x03000000bc197fae */ /* 0x0003e6000b1a102a */
[----:B------:R-:W-:Y:S01]  /*6e30*/  VIADD R27, R2, UR33 ;  /* 0x00000021021b7c36 */ /* 0x000fe20008000000 */
[----:B------:R1:W-:Y:S01]  /*6e40*/  LDGSTS.E [R25+0x3400], desc[UR42][R180.64], P6 ;  /* 0x03400000b4197fae */ /* 0x0003e2000b1a102a */
[----:B------:R-:W-:-:S03]  /*6e50*/  LOP3.LUT R2, R4, 0x60, RZ, 0x3c, !PT ;  /* 0x0000006004027812 */ /* 0x000fc600078e3cff */
[----:B------:R1:W-:Y:S02]  /*6e60*/  LDGSTS.E [R25+0x3800], desc[UR42][R172.64], P6 ;  /* 0x03800000ac197fae */ /* 0x0003e4000b1a102a */
[----:B------:R-:W-:Y:S02]  /*6e70*/  VIADD R28, R2, UR33 ;  /* 0x00000021021c7c36 */ /* 0x000fe40008000000 */
[----:B------:R1:W-:Y:S04]  /*6e80*/  LDGSTS.E [R25+0x3c00], desc[UR42][R164.64], P6 ;  /* 0x03c00000a4197fae */ /* 0x0003e8000b1a102a */
        /* <DEDUP_REMOVED lines=29> */
[----:B------:R1:W-:Y:S01]  /*7060*/  LDGSTS.E [R27+0x3600], desc[UR42][R176.64], P6 ;  /* 0x03600000b01b7fae */ /* 0x0003e2000b1a102a */
[----:B------:R-:W1:Y:S03]  /*7070*/  S2R R2, SR_TID.X ;  /* 0x0000000000027919 */ /* 0x000e660000002100 */
        /* <DEDUP_REMOVED lines=8> */
[----:B-1----:R-:W-:-:S02]  /*7100*/  SHF.R.U32.HI R252, RZ, 0x6, R2 ;  /* 0x00000006fffc7819 */ /* 0x002fc40000011602 */
[----:B------:R-:W-:Y:S01]  /*7110*/  SHF.R.U32.HI R2, RZ, 0x6, R2 ;  /* 0x00000006ff027819 */ /* 0x000fe20000011602 */
[----:B------:R1:W-:Y:S01]  /*7120*/  LDGSTS.E [R28+0x1b00], desc[UR42][R38.64], P6 ;  /* 0x01b00000261c7fae */ /* 0x0003e2000b1a102a */
[----:B------:R-:W-:Y:S02]  /*7130*/  SGXT.U32 R252, R252, 0x1 ;  /* 0x00000001fcfc781a */ /* 0x000fe40000000000 */
[----:B------:R-:W-:Y:S01]  /*7140*/  SGXT.U32 R2, R2, 0x1 ;  /* 0x000000010202781a */ /* 0x000fe20000000000 */
[----:B------:R1:W-:Y:S01]  /*7150*/  LDGSTS.E [R28+0x1f00], desc[UR42][R30.64], P6 ;  /* 0x01f000001e1c7fae */ /* 0x0003e2000b1a102a */
[----:B------:R-:W-:Y:S02]  /*7160*/  LOP3.LUT R252, R252, 0x30, RZ, 0xfc, !PT ;  /* 0x00000030fcfc7812 */ /* 0x000fe400078efcff */
[----:B------:R-:W-:Y:S01]  /*7170*/  LOP3.LUT R2, R2, 0x32, RZ, 0xfc, !PT ;  /* 0x0000003202027812 */ /* 0x000fe200078efcff */
        /* <DEDUP_REMOVED lines=8> */
[----:B------:R-:W-:-:S03]  /*7200*/  ISETP.GE.AND P6, PT, R252, R225, PT ;  /* 0x000000e1fc00720c */ /* 0x000fc60003fc6270 */
[----:B------:R-:W0:Y:S01]  /*7210*/  LDGDEPBAR ;  /* 0x00000000000079af */ /* 0x000e220000000000 */
[----:B------:R-:W-:Y:S01]  /*7220*/  SEL R252, RZ, 0x4, P6 ;  /* 0x00000004fffc7807 */ /* 0x000fe20003000000 */
[----:B------:R-:W-:Y:S03]  /*7230*/  BAR.SYNC.DEFER_BLOCKING 0x0 ;  /* 0x0000000000007b1d */ /* 0x000fe60000010000 */
[----:B------:R-:W-:-:S03]  /*7240*/  SEL R252, R252, RZ, P1 ;  /* 0x000000fffcfc7207 */ /* 0x000fc60000800000 */
[----:B------:R-:W-:Y:S01]  /*7250*/  @!PT LDS RZ, [RZ] ;  /* 0x00000000fffff984 */ /* 0x000fe20000000800 */
[----:B------:R-:W-:Y:S01]  /*7260*/  @!PT LDS RZ, [RZ] ;  /* 0x00000000fffff984 */ /* 0x000fe20000000800 */
[----:B------:R-:W-:Y:S01]  /*7270*/  @!PT LDS RZ, [RZ] ;  /* 0x00000000fffff984 */ /* 0x000fe20000000800 */
[----:B------:R1:W-:Y:S01]  /*7280*/  LDGSTS.E [R29+0x1c000], desc[UR42][R220.64], P5 ;  /* 0x1c000000dc1d7fae */ /* 0x0003e2000a9a102a */
[----:B------:R-:W-:-:S03]  /*7290*/  ISETP.GE.AND P5, PT, R2, R225, PT ;  /* 0x000000e10200720c */ /* 0x000fc60003fa6270 */
[----:B------:R-:W2:Y:S04]  /*72a0*/  LDL.LU R225, [R1+0x40] ;  /* 0x0000400001e17983 */ /* 0x000ea80000300800 */
[----:B------:R1:W-:Y:S04]  /*72b0*/  STL [R1+0x8], R252 ;  /* 0x000008fc01007387 */ /* 0x0003e80000100800 */
[----:B------:R2:W-:Y:S04]  /*72c0*/  LDGSTS.E [R29+0x1c008], desc[UR42][R156.64], P0 ;  /* 0x1c0080009c1d7fae */ /* 0x0005e800081a102a */
[----:B------:R2:W-:Y:S01]  /*72d0*/  LDGSTS.E [R29+0x1e000], desc[UR42][R126.64], P4 ;  /* 0x1e0000007e1d7fae */ /* 0x0005e2000a1a102a */
[----:B-1----:R-:W-:-:S04]  /*72e0*/  SEL R252, RZ, 0x4, P5 ;  /* 0x00000004fffc7807 */ /* 0x002fc80002800000 */
[----:B------:R-:W-:Y:S02]  /*72f0*/  SEL R2, R252, RZ, P1 ;  /* 0x000000fffc027207 */ /* 0x000fe40000800000 */
[----:B------:R-:W1:Y:S02]  /*7300*/  S2R R252, SR_TID.X ;  /* 0x0000000000fc7919 */ /* 0x000e640000002100 */
[----:B-1----:R-:W-:-:S04]  /*7310*/  SHF.R.U32.HI R252, RZ, 0x6, R252 ;  /* 0x00000006fffc7819 */ /* 0x002fc800000116fc */
[----:B------:R-:W-:-:S04]  /*7320*/  SGXT.U32 R252, R252, 0x1 ;  /* 0x00000001fcfc781a */ /* 0x000fc80000000000 */
[----:B------:R-:W-:Y:S02]  /*7330*/  LOP3.LUT R252, R252, 0x14, RZ, 0xfc, !PT ;  /* 0x00000014fcfc7812 */ /* 0x000fe400078efcff */
[----:B--2---:R-:W-:Y:S02]  /*7340*/  ISETP.NE.U32.AND P6, PT, R225, RZ, PT ;  /* 0x000000ffe100720c */ /* 0x004fe40003fc5070 */
[----:B------:R-:W1:Y:S11]  /*7350*/  LDC R225, c[0x0][0x3a0] ;  /* 0x0000e800ffe17b82 */ /* 0x000e760000000800 */
[----:B------:R2:W-:Y:S04]  /*7360*/  LDGSTS.E [R29+0x1e008], desc[UR42][R122.64], P6 ;  /* 0x1e0080007a1d7fae */ /* 0x0005e8000b1a102a */
[----:B------:R2:W-:Y:S01]  /*7370*/  LDGSTS.E [R18+0x1c000], desc[UR42][R154.64], P3 ;  /* 0x1c0000009a127fae */ /* 0x0005e200099a102a */
[----:B-1----:R-:W-:-:S05]  /*7380*/  VIADD R225, R225, 0xffffffc0 ;  /* 0xffffffc0e1e17836 */ /* 0x002fca0000000000 */
[----:B------:R-:W-:Y:S02]  /*7390*/  ISETP.GE.AND P0, PT, R252, R225, PT ;  /* 0x000000e1fc00720c */ /* 0x000fe40003f06270 */
[----:B------:R-:W2:Y:S01]  /*73a0*/  LDL.LU R225, [R1+0x28] ;  /* 0x0000280001e17983 */ /* 0x000ea20000300800 */
[----:B------:R-:W-:Y:S02]  /*73b0*/  ISETP.NE.U32.AND P5, PT, R9, RZ, PT ;  /* 0x000000ff0900720c */ /* 0x000fe40003fa5070 */
[----:B------:R-:W-:Y:S01]  /*73c0*/  SEL R252, RZ, 0x4, P0 ;  /* 0x00000004fffc7807 */ /* 0x000fe20000000000 */
[----:B------:R1:W5:Y:S03]  /*73d0*/  LDL.LU R9, [R1+0x1d0] ;  /* 0x0001d00001097983 */ /* 0x0003660000300800 */
[----:B------:R-:W-:-:S04]  /*73e0*/  SEL R252, R252, RZ, P1 ;  /* 0x000000fffcfc7207 */ /* 0x000fc80000800000 */
[----:B------:R-:W-:Y:S02]  /*73f0*/  ISETP.NE.U32.AND P3, PT, R252, RZ, PT ;  /* 0x000000fffc00720c */ /* 0x000fe40003f65070 */
[----:B------:R-:W1:Y:S01]  /*7400*/  S2R R252, SR_TID.X ;  /* 0x0000000000fc7919 */ /* 0x000e620000002100 */
[----:B------:R1:W-:Y:S02]  /*7410*/  LDGSTS.E [R18+0x1c008], desc[UR42][R152.64], P5 ;  /* 0x1c00800098127fae */ /* 0x0003e4000a9a102a */
[----:B-1----:R-:W-:-:S04]  /*7420*/  SHF.R.U32.HI R252, RZ, 0x6, R252 ;  /* 0x00000006fffc7819 */ /* 0x002fc800000116fc */
[----:B------:R-:W-:-:S04]  /*7430*/  SGXT.U32 R252, R252, 0x1 ;  /* 0x00000001fcfc781a */ /* 0x000fc80000000000 */
[----:B------:R-:W-:Y:S02]  /*7440*/  LOP3.LUT R252, R252, 0x16, RZ, 0xfc, !PT ;  /* 0x00000016fcfc7812 */ /* 0x000fe400078efcff */
[----:B--2---:R-:W-:Y:S02]  /*7450*/  ISETP.NE.U32.AND P6, PT, R225, RZ, PT ;  /* 0x000000ffe100720c */ /* 0x004fe40003fc5070 */
[----:B------:R-:W1:Y:S11]  /*7460*/  LDC R225, c[0x0][0x3a0] ;  /* 0x0000e800ffe17b82 */ /* 0x000e760000000800 */
[----:B------:R2:W-:Y:S01]  /*7470*/  LDGSTS.E [R18+0x1e000], desc[UR42][R120.64], P6 ;  /* 0x1e00000078127fae */ /* 0x0005e2000b1a102a */
[----:B-1----:R-:W-:-:S05]  /*7480*/  VIADD R225, R225, 0xffffffc0 ;  /* 0xffffffc0e1e17836 */ /* 0x002fca0000000000 */
[----:B------:R-:W-:Y:S02]  /*7490*/  ISETP.GE.AND P0, PT, R252, R225, PT ;  /* 0x000000e1fc00720c */ /* 0x000fe40003f06270 */
[----:B------:R-:W2:Y:S02]  /*74a0*/  LDL.LU R225, [R1+0x38] ;  /* 0x0000380001e17983 */ /* 0x000ea40000300800 */
[----:B------:R-:W-:-:S04]  /*74b0*/  SEL R252, RZ, 0x4, P0 ;  /* 0x00000004fffc7807 */ /* 0x000fc80000000000 */
[----:B------:R-:W-:-:S05]  /*74c0*/  SEL R252, R252, RZ, P1 ;  /* 0x000000fffcfc7207 */ /* 0x000fca0000800000 */
[----:B------:R1:W-:Y:S02]  /*74d0*/  STL [R1+0x4], R252 ;  /* 0x000004fc01007387 */ /* 0x0003e40000100800 */
[----:B-1----:R-:W1:Y:S01]  /*74e0*/  S2R R252, SR_TID.X ;  /* 0x0000000000fc7919 */ /* 0x002e620000002100 */
[----:B------:R-:W-:Y:S02]  /*74f0*/  ISETP.NE.U32.AND P6, PT, R124, RZ, PT ;  /* 0x000000ff7c00720c */ /* 0x000fe40003fc5070 */
[----:B------:R-:W3:Y:S01]  /*7500*/  S2R R124, SR_TID.X ;  /* 0x00000000007c7919 */ /* 0x000ee20000002100 */
[----:B-1----:R-:W-:-:S04]  /*7510*/  SHF.R.U32.HI R252, RZ, 0x6, R252 ;  /* 0x00000006fffc7819 */ /* 0x002fc800000116fc */
[----:B------:R-:W-:-:S04]  /*7520*/  SGXT.U32 R252, R252, 0x1 ;  /* 0x00000001fcfc781a */ /* 0x000fc80000000000 */
[----:B------:R-:W-:Y:S02]  /*7530*/  LOP3.LUT R252, R252, 0x34, RZ, 0xfc, !PT ;  /* 0x00000034fcfc7812 */ /* 0x000fe400078efcff */
[----:B---3--:R-:W-:-:S04]  /*7540*/  SHF.R.U32.HI R124, RZ, 0x6, R124 ;  /* 0x00000006ff7c7819 */ /* 0x008fc8000001167c */
[----:B------:R-:W-:-:S04]  /*7550*/  SGXT.U32 R124, R124, 0x1 ;  /* 0x000000017c7c781a */ /* 0x000fc80000000000 */
[----:B------:R-:W-:Y:S02]  /*7560*/  LOP3.LUT R124, R124, 0x36, RZ, 0xfc, !PT ;  /* 0x000000367c7c7812 */ /* 0x000fe400078efcff */
[----:B--2---:R-:W-:Y:S02]  /*7570*/  ISETP.NE.U32.AND P5, PT, R225, RZ, PT ;  /* 0x000000ffe100720c */ /* 0x004fe40003fa5070 */
[----:B------:R-:W1:Y:S11]  /*7580*/  LDC R225, c[0x0][0x3a0] ;  /* 0x0000e800ffe17b82 */ /* 0x000e760000000800 */
[----:B------:R2:W-:Y:S04]  /*7590*/  LDGSTS.E [R18+0x1e008], desc[UR42][R118.64], P5 ;  /* 0x1e00800076127fae */ /* 0x0005e8000a9a102a */
[----:B------:R2:W-:Y:S01]  /*75a0*/  LDGSTS.E [R19+0x1c000], desc[UR42][R150.64], P6 ;  /* 0x1c00000096137fae */ /* 0x0005e2000b1a102a */
[----:B-1----:R-:W-:-:S05]  /*75b0*/  VIADD R225, R225, 0xffffffc0 ;  /* 0xffffffc0e1e17836 */ /* 0x002fca0000000000 */
[----:B------:R-:W-:-:S04]  /*75c0*/  ISETP.GE.AND P0, PT, R252, R225, PT ;  /* 0x000000e1fc00720c */ /* 0x000fc80003f06270 */
[----:B------:R-:W-:-:S04]  /*75d0*/  SEL R252, RZ, 0x4, P0 ;  /* 0x00000004fffc7807 */ /* 0x000fc80000000000 */
[----:B------:R-:W-:Y:S02]  /*75e0*/  SEL R252, R252, RZ, P1 ;  /* 0x000000fffcfc7207 */ /* 0x000fe40000800000 */
[----:B------:R-:W-:Y:S02]  /*75f0*/  ISETP.NE.U32.AND P6, PT, R8, RZ, PT ;  /* 0x000000ff0800720c */ /* 0x000fe40003fc5070 */
[----:B------:R2:W5:Y:S01]  /*7600*/  LDL.LU R8, [R1+0x1cc] ;  /* 0x0001cc0001087983 */ /* 0x0005620000300800 */
[----:B------:R-:W-:-:S03]  /*7610*/  ISETP.GE.AND P0, PT, R124, R225, PT ;  /* 0x000000e17c00720c */ /* 0x000fc60003f06270 */
[----:B------:R1:W-:Y:S04]  /*7620*/  STL [R1], R252 ;  /* 0x000000fc01007387 */ /* 0x0003e80000100800 */
[----:B------:R-:W3:Y:S04]  /*7630*/  LDL.LU R225, [R1+0x20] ;  /* 0x0000200001e17983 */ /* 0x000ee80000300800 */
[----:B------:R2:W-:Y:S01]  /*7640*/  LDGSTS.E [R19+0x1c008], desc[UR42][R148.64], P6 ;  /* 0x1c00800094137fae */ /* 0x0005e2000b1a102a */
[----:B-1----:R-:W-:Y:S02]  /*7650*/  SEL R252, RZ, 0x4, P0 ;  /* 0x00000004fffc7807 */ /* 0x002fe40000000000 */
[----:B------:R-:W-:Y:S01]  /*7660*/  ISETP.NE.U32.AND P5, PT, R7, RZ, PT ;  /* 0x000000ff0700720c */ /* 0x000fe20003fa5070 */
[----:B------:R2:W-:Y:S01]  /*7670*/  LDGSTS.E [R19+0x1e000], desc[UR42][R116.64], P2 ;  /* 0x1e00000074137fae */ /* 0x0005e200091a102a */
[----:B------:R-:W-:-:S02]  /*7680*/  SEL R124, R252, RZ, P1 ;  /* 0x000000fffc7c7207 */ /* 0x000fc40000800000 */
[----:B------:R-:W1:Y:S01]  /*7690*/  S2R R252, SR_TID.X ;  /* 0x0000000000fc7919 */ /* 0x000e620000002100 */
[----:B------:R2:W5:Y:S08]  /*76a0*/  LDL.LU R7, [R1+0x1c8] ;  /* 0x0001c80001077983 */ /* 0x0005700000300800 */
[----:B------:R2:W-:Y:S01]  /*76b0*/  LDGSTS.E [R19+0x1e008], desc[UR42][R114.64], P5 ;  /* 0x1e00800072137fae */ /* 0x0005e2000a9a102a */
[----:B-1----:R-:W-:-:S04]  /*76c0*/  SHF.R.U32.HI R252, RZ, 0x6, R252 ;  /* 0x00000006fffc7819 */ /* 0x002fc800000116fc */
[----:B------:R-:W-:-:S04]  /*76d0*/  SGXT.U32 R252, R252, 0x1 ;  /* 0x00000001fcfc781a */ /* 0x000fc80000000000 */
[----:B------:R-:W-:Y:S02]  /*76e0*/  LOP3.LUT R252, R252, 0x18, RZ, 0xfc, !PT ;  /* 0x00000018fcfc7812 */ /* 0x000fe400078efcff */
[----:B---3--:R-:W-:Y:S02]  /*76f0*/  ISETP.NE.U32.AND P6, PT, R225, RZ, PT ;  /* 0x000000ffe100720c */ /* 0x008fe40003fc5070 */
[----:B------:R-:W1:Y:S11]  /*7700*/  LDC R225, c[0x0][0x3a0] ;  /* 0x0000e800ffe17b82 */ /* 0x000e760000000800 */
[----:B------:R2:W-:Y:S01]  /*7710*/  LDGSTS.E [R20+0x1c000], desc[UR42][R146.64], P6 ;  /* 0x1c00000092147fae */ /* 0x0005e2000b1a102a */
[----:B-1----:R-:W-:-:S05]  /*7720*/  VIADD R225, R225, 0xffffffc0 ;  /* 0xffffffc0e1e17836 */ /* 0x002fca0000000000 */
[----:B------:R-:W-:Y:S02]  /*7730*/  ISETP.GE.AND P0, PT, R252, R225, PT ;  /* 0x000000e1fc00720c */ /* 0x000fe40003f06270 */
[----:B------:R-:W3:Y:S02]  /*7740*/  LDL.LU R225, [R1+0x18] ;  /* 0x0000180001e17983 */ /* 0x000ee40000300800 */
[----:B------:R-:W-:-:S04]  /*7750*/  SEL R252, RZ, 0x4, P0 ;  /* 0x00000004fffc7807 */ /* 0x000fc80000000000 */
[----:B------:R-:W-:-:S04]  /*7760*/  SEL R252, R252, RZ, P1 ;  /* 0x000000fffcfc7207 */ /* 0x000fc80000800000 */
[----:B------:R-:W-:Y:S02]  /*7770*/  ISETP.NE.U32.AND P6, PT, R252, RZ, PT ;  /* 0x000000fffc00720c */ /* 0x000fe40003fc5070 */
[----:B------:R-:W1:Y:S01]  /*7780*/  S2R R252, SR_TID.X ;  /* 0x0000000000fc7919 */ /* 0x000e620000002100 */
[----:B------:R-:W-:Y:S02]  /*7790*/  ISETP.NE.U32.AND P4, PT, R6, RZ, PT ;  /* 0x000000ff0600720c */ /* 0x000fe40003f85070 */
[----:B------:R2:W5:Y:S11]  /*77a0*/  LDL.LU R6, [R1+0x1c4] ;  /* 0x0001c40001067983 */ /* 0x0005760000300800 */
        /* <DEDUP_REMOVED lines=15> */
[----:B------:R2:W5:Y:S01]  /*78a0*/  LDL.LU R5, [R1+0x1c0] ;  /* 0x0001c00001057983 */ /* 0x0005620000300800 */
[----:B------:R-:W-:Y:S02]  /*78b0*/  @P6 LOP3.LUT R224, R224, 0x10000, RZ, 0xfc, !PT ;  /* 0x00010000e0e06812 */ /* 0x000fe400078efcff */
[----:B-1----:R-:W-:-:S08]  /*78c0*/  SHF.R.U32.HI R252, RZ, 0x6, R252 ;  /* 0x00000006fffc7819 */ /* 0x002fd000000116fc */
[----:B------:R2:W-:Y:S01]  /*78d0*/  LDGSTS.E [R20+0x1e008], desc[UR42][R110.64], P2 ;  /* 0x1e0080006e147fae */ /* 0x0005e200091a102a */
[----:B------:R-:W-:-:S04]  /*78e0*/  SGXT.U32 R252, R252, 0x1 ;  /* 0x00000001fcfc781a */ /* 0x000fc80000000000 */
[----:B------:R-:W-:Y:S02]  /*78f0*/  LOP3.LUT R252, R252, 0x38, RZ, 0xfc, !PT ;  /* 0x00000038fcfc7812 */ /* 0x000fe400078efcff */
[----:B---3--:R-:W-:Y:S02]  /*7900*/  ISETP.NE.U32.AND P4, PT, R225, RZ, PT ;  /* 0x000000ffe100720c */ /* 0x008fe40003f85070 */
[----:B------:R-:W1:Y:S01]  /*7910*/  LDC R225, c[0x0][0x3a0] ;  /* 0x0000e800ffe17b82 */ /* 0x000e620000000800 */
[----:B------:R-:W-:-:S10]  /*7920*/  ISETP.NE.U32.AND P6, PT, R0, RZ, PT ;  /* 0x000000ff0000720c */ /* 0x000fd40003fc5070 */
[----:B------:R2:W-:Y:S04]  /*7930*/  LDGSTS.E [R21+0x1c000], desc[UR42][R142.64], P4 ;  /* 0x1c0000008e157fae */ /* 0x0005e8000a1a102a */
[----:B------:R2:W-:Y:S01]  /*7940*/  LDGSTS.E [R21+0x1c008], desc[UR42][R140.64], P6 ;  /* 0x1c0080008c157fae */ /* 0x0005e2000b1a102a */
[----:B-1----:R-:W-:-:S05]  /*7950*/  VIADD R225, R225, 0xffffffc0 ;  /* 0xffffffc0e1e17836 */ /* 0x002fca0000000000 */
[----:B------:R-:W-:Y:S02]  /*7960*/  ISETP.GE.AND P0, PT, R252, R225, PT ;  /* 0x000000e1fc00720c */ /* 0x000fe40003f06270 */
[----:B------:R-:W3:Y:S02]  /*7970*/  LDL.LU R225, [R1+0x8] ;  /* 0x0000080001e17983 */ /* 0x000ee40000300800 */
[----:B------:R-:W-:Y:S02]  /*7980*/  SEL R252, RZ, 0x4, P0 ;  /* 0x00000004fffc7807 */ /* 0x000fe40000000000 */
[----:B------:R-:W-:Y:S01]  /*7990*/  ISETP.NE.U32.AND P6, PT, R2, RZ, PT ;  /* 0x000000ff0200720c */ /* 0x000fe20003fc5070 */
[----:B------:R2:W5:Y:S01]  /*79a0*/  LDL.LU R0, [R1+0x1bc] ;  /* 0x0001bc0001007983 */ /* 0x0005620000300800 */
[----:B------:R-:W-:-:S04]  /*79b0*/  SEL R252, R252, RZ, P1 ;  /* 0x000000fffcfc7207 */ /* 0x000fc80000800000 */
[----:B------:R-:W-:Y:S02]  /*79c0*/  ISETP.NE.U32.AND P2, PT, R252, RZ, PT ;  /* 0x000000fffc00720c */ /* 0x000fe40003f45070 */
[----:B------:R-:W1:Y:S01]  /*79d0*/  S2R R252, SR_TID.X ;  /* 0x0000000000fc7919 */ /* 0x000e620000002100 */
[----:B------:R-:W2:Y:S01]  /*79e0*/  S2R R2, SR_TID.X ;  /* 0x0000000000027919 */ /* 0x000ea20000002100 */
[----:B-1----:R-:W-:-:S04]  /*79f0*/  SHF.R.U32.HI R252, RZ, 0x6, R252 ;  /* 0x00000006fffc7819 */ /* 0x002fc800000116fc */
[----:B------:R-:W-:-:S04]  /*7a00*/  SGXT.U32 R252, R252, 0x1 ;  /* 0x00000001fcfc781a */ /* 0x000fc80000000000 */
[----:B------:R-:W-:Y:S02]  /*7a10*/  LOP3.LUT R252, R252, 0x3a, RZ, 0xfc, !PT ;  /* 0x0000003afcfc7812 */ /* 0x000fe400078efcff */
[----:B--2---:R-:W-:-:S04]  /*7a20*/  SHF.R.U32.HI R2, RZ, 0x6, R2 ;  /* 0x00000006ff027819 */ /* 0x004fc80000011602 */
[----:B------:R-:W-:Y:S02]  /*7a30*/  SGXT.U32 R2, R2, 0x1 ;  /* 0x000000010202781a */ /* 0x000fe40000000000 */
[----:B---3--:R-:W-:Y:S02]  /*7a40*/  ISETP.NE.U32.AND P4, PT, R225, RZ, PT ;  /* 0x000000ffe100720c */ /* 0x008fe40003f85070 */
[----:B------:R-:W1:Y:S11]  /*7a50*/  LDC R225, c[0x0][0x3a0] ;  /* 0x0000e800ffe17b82 */ /* 0x000e760000000800 */
[----:B------:R2:W-:Y:S01]  /*7a60*/  LDGSTS.E [R21+0x1e000], desc[UR42][R108.64], P4 ;  /* 0x1e0000006c157fae */ /* 0x0005e2000a1a102a */
[----:B------:R-:W-:-:S03]  /*7a70*/  LOP3.LUT R224, R224, 0xfffdffff, RZ, 0xc0, !PT ;  /* 0xfffdffffe0e07812 */ /* 0x000fc600078ec0ff */
[----:B------:R2:W-:Y:S01]  /*7a80*/  LDGSTS.E [R21+0x1e008], desc[UR42][R106.64], P6 ;  /* 0x1e0080006a157fae */ /* 0x0005e2000b1a102a */
[----:B-1----:R-:W-:Y:S01]  /*7a90*/  VIADD R225, R225, 0xffffffc0 ;  /* 0xffffffc0e1e17836 */ /* 0x002fe20000000000 */
[----:B------:R-:W-:Y:S02]  /*7aa0*/  @P5 LOP3.LUT R224, R224, 0x20000, RZ, 0xfc, !PT ;  /* 0x00020000e0e05812 */ /* 0x000fe400078efcff */
[----:B------:R2:W-:Y:S02]  /*7ab0*/  LDGSTS.E [R22+0x1c000], desc[UR42][R138.64], P3 ;  /* 0x1c0000008a167fae */ /* 0x0005e400099a102a */
[----:B------:R-:W-:-:S04]  /*7ac0*/  ISETP.GE.AND P0, PT, R252, R225, PT ;  /* 0x000000e1fc00720c */ /* 0x000fc80003f06270 */
[----:B------:R-:W-:-:S04]  /*7ad0*/  SEL R252, RZ, 0x4, P0 ;  /* 0x00000004fffc7807 */ /* 0x000fc80000000000 */
[----:B------:R-:W-:-:S04]  /*7ae0*/  SEL R252, R252, RZ, P1 ;  /* 0x000000fffcfc7207 */ /* 0x000fc80000800000 */
[----:B------:R-:W-:Y:S02]  /*7af0*/  ISETP.NE.U32.AND P0, PT, R252, RZ, PT ;  /* 0x000000fffc00720c */ /* 0x000fe40003f05070 */
[----:B------:R-:W-:-:S04]  /*7b00*/  LOP3.LUT R252, R2, 0x1c, RZ, 0xfc, !PT ;  /* 0x0000001c02fc7812 */ /* 0x000fc800078efcff */
[----:B------:R-:W-:Y:S02]  /*7b10*/  ISETP.GE.AND P4, PT, R252, R225, PT ;  /* 0x000000e1fc00720c */ /* 0x000fe40003f86270 */
[----:B------:R-:W3:Y:S02]  /*7b20*/  LDL.LU R225, [R1] ;  /* 0x0000000001e17983 */ /* 0x000ee40000300800 */
[----:B------:R-:W-:-:S04]  /*7b30*/  SEL R252, RZ, 0x4, P4 ;  /* 0x00000004fffc7807 */ /* 0x000fc80002000000 */
[----:B------:R-:W-:-:S04]  /*7b40*/  SEL R252, R252, RZ, P1 ;  /* 0x000000fffcfc7207 */ /* 0x000fc80000800000 */
[----:B------:R-:W-:Y:S02]  /*7b50*/  ISETP.NE.U32.AND P4, PT, R252, RZ, PT ;  /* 0x000000fffc00720c */ /* 0x000fe40003f85070 */
[----:B------:R-:W-:Y:S02]  /*7b60*/  LOP3.LUT R252, R2, 0x1e, RZ, 0xfc, !PT ;  /* 0x0000001e02fc7812 */ /* 0x000fe400078efcff */
[----:B------:R-:W2:Y:S01]  /*7b70*/  LDL.LU R2, [R1+0x4] ;  /* 0x0000040001027983 */ /* 0x000ea20000300800 */
[----:B------:R-:W-:Y:S02]  /*7b80*/  USHF.L.U32 UR14, UR17, 0x6, URZ ;  /* 0x00000006110e7899 */ /* 0x000fe400080006ff */
[----:B------:R-:W-:Y:S02]  /*7b90*/  USHF.R.S32.HI UR10, URZ, 0x1f, UR11 ;  /* 0x0000001fff0a7899 */ /* 0x000fe4000801140b */
[----:B------:R-:W-:Y:S02]  /*7ba0*/  USHF.L.U32 UR69, UR11, 0x2, URZ ;  /* 0x000000020b457899 */ /* 0x000fe400080006ff */
[----:B------:R-:W-:Y:S01]  /*7bb0*/  USHF.L.U64.HI UR41, UR11, 0x2, UR10 ;  /* 0x000000020b297899 */ /* 0x000fe2000801020a */
[----:B---3--:R-:W-:-:S02]  /*7bc0*/  ISETP.NE.U32.AND P6, PT, R225, RZ, PT ;  /* 0x000000ffe100720c */ /* 0x008fc40003fc5070 */
[----:B------:R-:W1:Y:S01]  /*7bd0*/  LDC R225, c[0x0][0x3a0] ;  /* 0x0000e800ffe17b82 */ /* 0x000e620000000800 */
[----:B--2---:R-:W-:Y:S02]  /*7be0*/  ISETP.NE.U32.AND P5, PT, R2, RZ, PT ;  /* 0x000000ff0200720c */ /* 0x004fe40003fa5070 */
[----:B------:R-:W2:Y:S01]  /*7bf0*/  S2R R2, SR_TID.X ;  /* 0x0000000000027919 */ /* 0x000ea20000002100 */
[----:B-1----:R-:W-:-:S10]  /*7c00*/  VIADD R225, R225, 0xffffffc0 ;  /* 0xffffffc0e1e17836 */ /* 0x002fd40000000000 */
[----:B------:R1:W-:Y:S01]  /*7c10*/  LDGSTS.E [R22+0x1c008], desc[UR42][R136.64], P5 ;  /* 0x1c00800088167fae */ /* 0x0003e2000a9a102a */
[----:B------:R-:W-:-:S03]  /*7c20*/  ISETP.GE.AND P3, PT, R252, R225, PT ;  /* 0x000000e1fc00720c */ /* 0x000fc60003f66270 */
[----:B------:R1:W-:Y:S01]  /*7c30*/  LDGSTS.E [R22+0x1e000], desc[UR42][R104.64], P6 ;  /* 0x1e00000068167fae */ /* 0x0003e2000b1a102a */
[----:B------:R-:W-:Y:S02]  /*7c40*/  SEL R252, RZ, 0x4, P3 ;  /* 0x00000004fffc7807 */ /* 0x000fe40001800000 */
[----:B------:R-:W-:Y:S02]  /*7c50*/  ISETP.NE.U32.AND P6, PT, R124, RZ, PT ;  /* 0x000000ff7c00720c */ /* 0x000fe40003fc5070 */
[----:B------:R-:W-:Y:S01]  /*7c60*/  SEL R252, R252, RZ, P1 ;  /* 0x000000fffcfc7207 */ /* 0x000fe20000800000 */
[----:B------:R-:W3:Y:S01]  /*7c70*/  LDC R124, c[0x0][0x3a0] ;  /* 0x0000e800ff7c7b82 */ /* 0x000ee20000000800 */
[----:B--2---:R-:W-:-:S09]  /*7c80*/  SHF.R.U32.HI R2, RZ, 0x6, R2 ;  /* 0x00000006ff027819 */ /* 0x004fd20000011602 */
[----:B------:R1:W-:Y:S01]  /*7c90*/  LDGSTS.E [R22+0x1e008], desc[UR42][R102.64], P6 ;  /* 0x1e00800066167fae */ /* 0x0003e2000b1a102a */
[----:B------:R-:W-:Y:S02]  /*7ca0*/  SGXT.U32 R2, R2, 0x1 ;  /* 0x000000010202781a */ /* 0x000fe40000000000 */
[----:B------:R-:W-:Y:S02]  /*7cb0*/  ISETP.NE.U32.AND P3, PT, R252, RZ, PT ;  /* 0x000000fffc00720c */ /* 0x000fe40003f65070 */
[----:B------:R-:W-:-:S04]  /*7cc0*/  LOP3.LUT R252, R2, 0x3c, RZ, 0xfc, !PT ;  /* 0x0000003c02fc7812 */ /* 0x000fc800078efcff */
[----:B------:R-:W-:Y:S02]  /*7cd0*/  ISETP.GE.AND P5, PT, R252, R225, PT ;  /* 0x000000e1fc00720c */ /* 0x000fe40003fa6270 */
[C---:B------:R-:W-:Y:S02]  /*7ce0*/  LOP3.LUT P6, RZ, R224.reuse, 0x10000, RZ, 0xc0, !PT ;  /* 0x00010000e0ff7812 */ /* 0x040fe400078cc0ff */
[----:B------:R-:W-:Y:S02]  /*7cf0*/  SEL R252, RZ, 0x4, P5 ;  /* 0x00000004fffc7807 */ /* 0x000fe40002800000 */
[----:B------:R-:W-:Y:S02]  /*7d00*/  LOP3.LUT P5, RZ, R224, 0x20000, RZ, 0xc0, !PT ;  /* 0x00020000e0ff7812 */ /* 0x000fe400078ac0ff */
[----:B------:R-:W-:-:S07]  /*7d10*/  SEL R252, R252, RZ, P1 ;  /* 0x000000fffcfc7207 */ /* 0x000fce0000800000 */
[----:B------:R1:W-:Y:S04]  /*7d20*/  LDGSTS.E [R23+0x1c000], desc[UR42][R134.64], P6 ;  /* 0x1c00000086177fae */ /* 0x0003e8000b1a102a */
[----:B------:R1:W-:Y:S01]  /*7d30*/  LDGSTS.E [R23+0x1c008], desc[UR42][R132.64], P5 ;  /* 0x1c00800084177fae */ /* 0x0003e2000a9a102a */
[----:B------:R-:W-:Y:S02]  /*7d40*/  ISETP.NE.U32.AND P5, PT, R252, RZ, PT ;  /* 0x000000fffc00720c */ /* 0x000fe40003fa5070 */
[----:B------:R-:W2:Y:S01]  /*7d50*/  S2R R252, SR_TID.X ;  /* 0x0000000000fc7919 */ /* 0x000ea20000002100 */
[----:B------:R-:W-:Y:S01]  /*7d60*/  LOP3.LUT R224, R2, 0x3e, RZ, 0xfc, !PT ;  /* 0x0000003e02e07812 */ /* 0x000fe200078efcff */
[----:B------:R1:W-:Y:S03]  /*7d70*/  LDGSTS.E [R23+0x1e000], desc[UR42][R100.64], P2 ;  /* 0x1e00000064177fae */ /* 0x0003e600091a102a */
[----:B------:R-:W-:Y:S01]  /*7d80*/  ISETP.GE.AND P2, PT, R224, R225, PT ;  /* 0x000000e1e000720c */ /* 0x000fe20003f46270 */
[----:B------:R1:W-:Y:S03]  /*7d90*/  LDGSTS.E [R23+0x1e008], desc[UR42][R98.64], P0 ;  /* 0x1e00800062177fae */ /* 0x0003e600081a102a */
[----:B------:R-:W-:Y:S01]  /*7da0*/  SEL R224, RZ, 0x4, P2 ;  /* 0x00000004ffe07807 */ /* 0x000fe20001000000 */
[----:B------:R1:W-:Y:S03]  /*7db0*/  LDGSTS.E [R24+0x1c000], desc[UR42][R130.64], P4 ;  /* 0x1c00000082187fae */ /* 0x0003e6000a1a102a */
[----:B------:R-:W-:Y:S01]  /*7dc0*/  SEL R224, R224, RZ, P1 ;  /* 0x000000ffe0e07207 */ /* 0x000fe20000800000 */
[----:B------:R1:W-:Y:S04]  /*7dd0*/  LDGSTS.E [R24+0x1c008], desc[UR42][R128.64], P3 ;  /* 0x1c00800080187fae */ /* 0x0003e800099a102a */
[----:B------:R1:W-:Y:S01]  /*7de0*/  LDGSTS.E [R24+0x1e000], desc[UR42][R96.64], P5 ;  /* 0x1e00000060187fae */ /* 0x0003e2000a9a102a */
[----:B--2---:R-:W-:-:S04]  /*7df0*/  LOP3.LUT R252, R252, 0x3f, RZ, 0xc0, !PT ;  /* 0x0000003ffcfc7812 */ /* 0x004fc800078ec0ff */
[----:B------:R-:W-:-:S04]  /*7e00*/  ISETP.GE.AND P2, PT, R252, R225, PT ;  /* 0x000000e1fc00720c */ /* 0x000fc80003f46270 */
[----:B------:R-:W-:Y:S02]  /*7e10*/  SEL R225, RZ, 0x4, P2 ;  /* 0x00000004ffe17807 */ /* 0x000fe40001000000 */
[----:B------:R-:W-:Y:S02]  /*7e20*/  ISETP.NE.U32.AND P2, PT, R224, RZ, PT ;  /* 0x000000ffe000720c */ /* 0x000fe40003f45070 */
[----:B------:R-:W-:-:S04]  /*7e30*/  SEL R225, R225, RZ, P1 ;  /* 0x000000ffe1e17207 */ /* 0x000fc80000800000 */
[----:B------:R-:W-:Y:S01]  /*7e40*/  ISETP.NE.U32.AND P1, PT, R225, RZ, PT ;  /* 0x000000ffe100720c */ /* 0x000fe20003f25070 */
[----:B------:R-:W-:-:S04]  /*7e50*/  IMAD.U32 R224, RZ, RZ, UR14 ;  /* 0x0000000effe07e24 */ /* 0x000fc8000f8e00ff */
[C---:B------:R-:W-:Y:S02]  /*7e60*/  IMAD.WIDE R92, R224.reuse, 0x4, R92 ;  /* 0x00000004e05c7825 */ /* 0x040fe400078e025c */
[----:B------:R1:W-:Y:S02]  /*7e70*/  LDGSTS.E [R24+0x1e008], desc[UR42][R94.64], P2 ;  /* 0x1e0080005e187fae */ /* 0x0003e400091a102a */
[C---:B------:R-:W-:Y:S02]  /*7e80*/  IMAD.WIDE R84, R224.reuse, 0x4, R84 ;  /* 0x00000004e0547825 */ /* 0x040fe400078e0254 */
[----:B------:R-:W0:Y:S02]  /*7e90*/  LDGDEPBAR ;  /* 0x00000000000079af */ /* 0x000e240000000000 */
[C---:B----4-:R-:W-:Y:S02]  /*7ea0*/  IMAD.WIDE R76, R224.reuse, 0x4, R76 ;  /* 0x00000004e04c7825 */ /* 0x050fe400078e024c */
[----:B------:R1:W-:Y:S02]  /*7eb0*/  LDGSTS.E [R25+0x8000], desc[UR42][R92.64], P1 ;  /* 0x080000005c197fae */ /* 0x0003e400089a102a */
[----:B------:R-:W-:-:S02]  /*7ec0*/  IMAD.WIDE R68, R224, 0x4, R68 ;  /* 0x00000004e0447825 */ /* 0x000fc400078e0244 */
[----:B------:R1:W-:Y:S02]  /*7ed0*/  LDGSTS.E [R25+0x8400], desc[UR42][R84.64], P1 ;  /* 0x0840000054197fae */ /* 0x0003e400089a102a */
[C---:B------:R-:W-:Y:S02]  /*7ee0*/  IMAD.WIDE R60, R224.reuse, 0x4, R60 ;  /* 0x00000004e03c7825 */ /* 0x040fe400078e023c */
[----:B------:R1:W-:Y:S02]  /*7ef0*/  LDGSTS.E [R25+0x8800], desc[UR42][R76.64], P1 ;  /* 0x088000004c197fae */ /* 0x0003e400089a102a */
[C---:B------:R-:W-:Y:S02]  /*7f00*/  IMAD.WIDE R52, R224.reuse, 0x4, R52 ;  /* 0x00000004e0347825 */ /* 0x040fe400078e0234 */
        /* <DEDUP_REMOVED lines=116> */
[----:B------:R1:W-:Y:S01]  /*8650*/  LDGSTS.E [R28+0xb700], desc[UR42][R174.64], P1 ;  /* 0x0b700000ae1c7fae */ /* 0x0003e200089a102a */
[----:B------:R-:W-:Y:S01]  /*8660*/  IADD3 R220, P0, PT, R220, UR69, RZ ;  /* 0x00000045dcdc7c10 */ /* 0x000fe2000ff1e0ff */
[----:B---3--:R-:W-:Y:S02]  /*8670*/  VIADD R224, R124, 0xffffff80 ;  /* 0xffffff807ce07836 */ /* 0x008fe40000000000 */
[----:B------:R1:W-:Y:S04]  /*8680*/  LDGSTS.E [R28+0xbb00], desc[UR42][R166.64], P1 ;  /* 0x0bb00000a61c7fae */ /* 0x0003e800089a102a */
[----:B------:R1:W-:Y:S01]  /*8690*/  LDGSTS.E [R28+0xbf00], desc[UR42][R158.64], P1 ;  /* 0x0bf000009e1c7fae */ /* 0x0003e200089a102a */
[----:B------:R-:W-:-:S03]  /*86a0*/  IADD3.X R221, PT, PT, R221, UR41, RZ, P0, !PT ;  /* 0x00000029dddd7c10 */ /* 0x000fc600087fe4ff */
[----:B------:R-:W0:Y:S01]  /*86b0*/  LDGDEPBAR ;  /* 0x00000000000079af */ /* 0x000e220000000000 */
[----:B------:R-:W-:Y:S01]  /*86c0*/  ISETP.GE.AND P0, PT, R2, R224, PT ;  /* 0x000000e00200720c */ /* 0x000fe20003f06270 */
[----:B------:R-:W-:-:S03]  /*86d0*/  VIADD R252, R124, 0x3f ;  /* 0x0000003f7cfc7836 */ /* 0x000fc60000000000 */
[----:B------:R-:W-:Y:S02]  /*86e0*/  SEL R225, RZ, 0x4, P0 ;  /* 0x00000004ffe17807 */ /* 0x000fe40000000000 */
[----:B------:R-:W-:-:S04]  /*86f0*/  ISETP.NE.U32.AND P0, PT, RZ, UR8, PT ;  /* 0x00000008ff007c0c */ /* 0x000fc8000bf05070 */
[C---:B------:R-:W-:Y:S02]  /*8700*/  ISETP.LT.OR P2, PT, R252.reuse, 0x40, P0 ;  /* 0x00000040fc00780c */ /* 0x040fe40000741670 */
[----:B------:R-:W-:-:S04]  /*8710*/  ISETP.GT.AND P1, PT, R252, 0xbf, PT ;  /* 0x000000bffc00780c */ /* 0x000fc80003f24270 */
[----:B------:R-:W-:Y:S01]  /*8720*/  SEL R225, R225, RZ, P1 ;  /* 0x000000ffe1e17207 */ /* 0x000fe20000800000 */
[----:B------:R-:W-:-:S04]  /*8730*/  DEPBAR.LE SB0, 0x2 ;  /* 0x000080800000791a */ /* 0x000fc80000000000 */
[----:B------:R-:W-:Y:S01]  /*8740*/  BAR.SYNC.DEFER_BLOCKING 0x0 ;  /* 0x0000000000007b1d */ /* 0x000fe20000010000 */
[----:B------:R-:W-:-:S05]  /*8750*/  ISETP.NE.U32.AND P3, PT, R225, RZ, PT ;  /* 0x000000ffe100720c */ /* 0x000fca0003f65070 */
[----:B-1----:R-:W-:Y:S08]  /*8760*/  @P2 BRA `(.L_x_6) ;  /* 0x0000000000d82947 */ /* 0x002ff00003800000 */
[----:B------:R-:W-:Y:S02]  /*8770*/  USHF.R.U32.HI UR8, URZ, 0x4, UR33 ;  /* 0x00000004ff087899 */ /* 0x000fe40008011621 */
[----:B------:R-:W-:Y:S02]  /*8780*/  UIADD3 UR5, UPT, UPT, UR33, 0x18000, URZ ;  /* 0x0001800021057890 */ /* 0x000fe4000fffe0ff */
[----:B------:R-:W-:Y:S02]  /*8790*/  USGXT.U32 UR8, UR8, 0xe ;  /* 0x0000000e0808789a */ /* 0x000fe40008000000 */
[----:B------:R-:W-:Y:S02]  /*87a0*/  USHF.R.U32.HI UR5, URZ, 0x4, UR5 ;  /* 0x00000004ff057899 */ /* 0x000fe40008011605 */
[----:B------:R-:W-:Y:S02]  /*87b0*/  UIADD3 UR26, UP1, UPT, UR8, 0x2, URZ ;  /* 0x00000002081a7890 */ /* 0x000fe4000ff3e0ff */
[----:B------:R-:W-:Y:S01]  /*87c0*/  USGXT.U32 UR12, UR5, 0xe ;  /* 0x0000000e050c789a */ /* 0x000fe20008000000 */
[----:B------:R-:W-:Y:S01]  /*87d0*/  UMOV UR4, URZ ;  /* 0x000000ff00047c82 */ /* 0x000fe20008000000 */
[----:B------:R-:W-:Y:S01]  /*87e0*/  UMOV UR6, URZ ;  /* 0x000000ff00067c82 */ /* 0x000fe20008000000 */
[----:B------:R-:W-:-:S02]  /*87f0*/  UIADD3.X UR27, UPT, UPT, UR4, 0x40004040, URZ, UP1, !UPT ;  /* 0x40004040041b7890 */ /* 0x000fc40008ffe4ff */
[----:B------:R-:W-:Y:S01]  /*8800*/  UIADD3 UR44, UP1, UPT, UR12, 0x2, URZ ;  /* 0x000000020c2c7890 */ /* 0x000fe2000ff3e0ff */
[----:B------:R-:W-:Y:S01]  /*8810*/  UMOV UR4, UR40 ;  /* 0x0000002800047c82 */ /* 0x000fe20008000000 */
[----:B------:R-:W-:Y:S02]  /*8820*/  UMOV UR5, URZ ;  /* 0x000000ff00057c82 */ /* 0x000fe40008000000 */
[----:B------:R-:W-:Y:S01]  /*8830*/  UIADD3.X UR45, UPT, UPT, UR6, 0x40004040, URZ, UP1, !UPT ;  /* 0x40004040062d7890 */ /* 0x000fe20008ffe4ff */
[----:B------:R-:W-:Y:S01]  /*8840*/  UMOV UR15, UR4 ;  /* 0x00000004000f7c82 */ /* 0x000fe20008000000 */
[----:B------:R-:W-:Y:S02]  /*8850*/  UIADD3.64 UR6, UPT, UPT, UR26, 0x2, URZ ;  /* 0x000000021a067897 */ /* 0x000fe4000fffe0ff */
[----:B------:R-:W-:Y:S02]  /*8860*/  UIADD3.64 UR4, UPT, UPT, UR44, 0x2, URZ ;  /* 0x000000022c047897 */ /* 0x000fe4000fffe0ff */
[----:B------:R-:W-:-:S02]  /*8870*/  UIADD3.64 UR48, UPT, UPT, UR26, 0x4, URZ ;  /* 0x000000041a307897 */ /* 0x000fc4000fffe0ff */
[----:B------:R-:W-:Y:S02]  /*8880*/  UIADD3.64 UR46, UPT, UPT, UR44, 0x4, URZ ;  /* 0x000000042c2e7897 */ /* 0x000fe4000fffe0ff */
[----:B------:R-:W-:Y:S02]  /*8890*/  UIADD3.64 UR52, UPT, UPT, UR26, 0x3fe, URZ ;  /* 0x000003fe1a347897 */ /* 0x000fe4000fffe0ff */
[----:B------:R-:W-:Y:S02]  /*88a0*/  UIADD3.64 UR50, UPT, UPT, UR44, 0x1fe, URZ ;  /* 0x000001fe2c327897 */ /* 0x000fe4000fffe0ff */
[----:B------:R-:W-:Y:S02]  /*88b0*/  UIADD3.64 UR56, UPT, UPT, UR26, 0x400, URZ ;  /* 0x000004001a387897 */ /* 0x000fe4000fffe0ff */
[----:B------:R-:W-:Y:S02]  /*88c0*/  UIADD3.64 UR54, UPT, UPT, UR44, 0x200, URZ ;  /* 0x000002002c367897 */ /* 0x000fe4000fffe0ff */
[----:B------:R-:W-:-:S02]  /*88d0*/  UIADD3.64 UR60, UPT, UPT, UR26, 0x402, URZ ;  /* 0x000004021a3c7897 */ /* 0x000fc4000fffe0ff */
[----:B------:R-:W-:Y:S01]  /*88e0*/  UIADD3.64 UR58, UPT, UPT, UR44, 0x202, URZ ;  /* 0x000002022c3a7897 */ /* 0x000fe2000fffe0ff */
[----:B------:R-:W-:Y:S01]  /*88f0*/  UMOV UR20, 0x0 ;  /* 0x0000000000147882 */ /* 0x000fe20000000000 */
[----:B------:R-:W-:Y:S01]  /*8900*/  UMOV UR21, 0x4200910 ;  /* 0x0420091000157882 */ /* 0x000fe20000000000 */
[----:B------:R-:W-:Y:S01]  /*8910*/  UIADD3.64 UR64, UPT, UPT, UR26, 0x404, URZ ;  /* 0x000004041a407897 */ /* 0x000fe2000fffe0ff */
[----:B------:R-:W-:Y:S01]  /*8920*/  UMOV UR9, 0x40004040 ;  /* 0x4000404000097882 */ /* 0x000fe20000000000 */
[----:B------:R-:W-:Y:S01]  /*8930*/  UIADD3.64 UR62, UPT, UPT, UR44, 0x204, URZ ;  /* 0x000002042c3e7897 */ /* 0x000fe2000fffe0ff */
[----:B------:R-:W-:Y:S01]  /*8940*/  UMOV UR13, 0x40004040 ;  /* 0x40004040000d7882 */ /* 0x000fe20000000000 */
[----:B------:R-:W-:Y:S01]  /*8950*/  UMOV UR22, 0x0 ;  /* 0x0000000000167882 */ /* 0x000fe20000000000 */
[----:B------:R-:W-:Y:S01]  /*8960*/  UMOV UR23, 0x4200910 ;  /* 0x0420091000177882 */ /* 0x000fe20000000000 */
[----:B------:R-:W-:Y:S01]  /*8970*/  UMOV UR18, 0x0 ;  /* 0x0000000000127882 */ /* 0x000fe20000000000 */
[----:B------:R-:W-:Y:S01]  /*8980*/  UMOV UR19, 0x4200910 ;  /* 0x0420091000137882 */ /* 0x000fe20000000000 */
[----:B------:R1:W-:Y:S01]  /*8990*/  UTCHMMA gdesc[UR12], gdesc[UR8], tmem[UR32], tmem[UR20], idesc[UR21], !UPT ;  /* 0x00ff14080c0075ea */ /* 0x0003e2000f800020 */
[----:B------:R-:W-:Y:S01]  /*89a0*/  UMOV UR28, 0x0 ;  /* 0x00000000001c7882 */ /* 0x000fe20000000000 */
[----:B------:R-:W-:Y:S01]  /*89b0*/  UMOV UR29, 0x4200910 ;  /* 0x04200910001d7882 */ /* 0x000fe20000000000 */
[----:B------:R1:W-:Y:S01]  /*89c0*/  UTCHMMA gdesc[UR44], gdesc[UR26], tmem[UR32], tmem[UR22], idesc[UR23], UPT ;  /* 0x00ff161a2c0075ea */ /* 0x0003e2000b800020 */
        /* <DEDUP_REMOVED lines=12> */
[----:B------:R1:W-:Y:S01]  /*8a90*/  UTCHMMA gdesc[UR58], gdesc[UR60], tmem[UR32], tmem[UR34], idesc[UR35], UPT ;  /* 0x00ff223c3a0075ea */ /* 0x0003e2000b800020 */
[----:B------:R1:W-:Y:S01]  /*8aa0*/  UTCHMMA gdesc[UR62], gdesc[UR64], tmem[UR32], tmem[UR38], idesc[UR39], UPT ;  /* 0x00ff26403e0075ea */ /* 0x0003e2000b800020 */
[----:B------:R1:W-:Y:S01]  /*8ab0*/  UTCBAR [UR15], URZ ;  /* 0x000000ff0f0073e9 */ /* 0x0003e200080000ff */
[----:B------:R-:W-:Y:S01]  /*8ac0*/  NOP ;  /* 0x0000000000007918 */ /* 0x000fe20000000000 */
.L_x_6:
[----:B------:R-:W-:Y:S01]  /*8ad0*/  BAR.SYNC.DEFER_BLOCKING 0x0 ;  /* 0x0000000000007b1d */ /* 0x000fe20000010000 */
[----:B------:R-:W-:Y:S01]  /*8ae0*/  LOP3.LUT R225, R2, 0x2, RZ, 0xfc, !PT ;  /* 0x0000000202e17812 */ /* 0x000fe200078efcff */
[----:B-1----:R-:W-:Y:S01]  /*8af0*/  USHF.R.S32.HI UR12, URZ, 0x1f, UR14 ;  /* 0x0000001fff0c7899 */ /* 0x002fe2000801140e */
[----:B------:R-:W-:Y:S01]  /*8b00*/  IADD3 R126, P4, PT, R126, UR69, RZ ;  /* 0x000000457e7e7c10 */ /* 0x000fe2000ff9e0ff */
[----:B------:R-:W-:Y:S01]  /*8b10*/  USHF.L.U32 UR71, UR14, 0x2, URZ ;  /* 0x000000020e477899 */ /* 0x000fe200080006ff */
[----:B------:R-:W-:Y:S01]  /*8b20*/  ISETP.GE.AND P2, PT, R225, R224, PT ;  /* 0x000000e0e100720c */ /* 0x000fe20003f46270 */
[----:B------:R-:W-:Y:S01]  /*8b30*/  USHF.L.U64.HI UR72, UR14, 0x2, UR12 ;  /* 0x000000020e487899 */ /* 0x000fe2000801020c */
[----:B------:R-:W-:Y:S01]  /*8b40*/  LOP3.LUT R225, R2, 0x22, RZ, 0xfc, !PT ;  /* 0x0000002202e17812 */ /* 0x000fe200078efcff */
[----:B------:R-:W-:Y:S01]  /*8b50*/  UMOV UR7, URZ ;  /* 0x000000ff00077c82 */ /* 0x000fe20008000000 */
[----:B------:R-:W-:Y:S02]  /*8b60*/  IADD3.X R127, PT, PT, R127, UR41, RZ, P4, !PT ;  /* 0x000000297f7f7c10 */ /* 0x000fe4000a7fe4ff */
[----:B------:R-:W-:-:S02]  /*8b70*/  IADD3 R122, P4, PT, R122, UR69, RZ ;  /* 0x000000457a7a7c10 */ /* 0x000fc4000ff9e0ff */
[----:B------:R-:W-:Y:S02]  /*8b80*/  IADD3 R110, P5, PT, R110, UR69, RZ ;  /* 0x000000456e6e7c10 */ /* 0x000fe4000ffbe0ff */
[----:B------:R-:W-:Y:S02]  /*8b90*/  IADD3.X R123, PT, PT, R123, UR41, RZ, P4, !PT ;  /* 0x000000297b7b7c10 */ /* 0x000fe4000a7fe4ff */
[----:B------:R-:W-:Y:S02]  /*8ba0*/  IADD3.X R111, PT, PT, R111, UR41, RZ, P5, !PT ;  /* 0x000000296f6f7c10 */ /* 0x000fe4000affe4ff */
[----:B------:R-:W-:-:S04]  /*8bb0*/  IADD3 R106, P5, PT, R106, UR69, RZ ;  /* 0x000000456a6a7c10 */ /* 0x000fc8000ffbe0ff */
[----:B------:R-:W-:Y:S01]  /*8bc0*/  IADD3.X R107, PT, PT, R107, UR41, RZ, P5, !PT ;  /* 0x000000296b6b7c10 */ /* 0x000fe2000affe4ff */
[----:B------:R-:W-:Y:S01]  /*8bd0*/  @!PT LDS RZ, [RZ] ;  /* 0x00000000fffff984 */ /* 0x000fe20000000800 */
[----:B------:R-:W-:Y:S01]  /*8be0*/  @!PT LDS RZ, [RZ] ;  /* 0x00000000fffff984 */ /* 0x000fe20000000800 */
[----:B------:R-:W-:Y:S01]  /*8bf0*/  @!PT LDS RZ, [RZ] ;  /* 0x00000000fffff984 */ /* 0x000fe20000000800 */
[----:B------:R1:W-:Y:S01]  /*8c00*/  LDGSTS.E [R29+0x20000], desc[UR42][R220.64], P3 ;  /* 0x20000000dc1d7fae */ /* 0x0003e200099a102a */
[----:B------:R-:W-:Y:S02]  /*8c10*/  IADD3 R156, P3, PT, R156, UR69, RZ ;  /* 0x000000459c9c7c10 */ /* 0x000fe4000ff7e0ff */
[----:B------:R-:W-:Y:S02]  /*8c20*/  IADD3 R102, P5, PT, R102, UR69, RZ ;  /* 0x0000004566667c10 */ /* 0x000fe4000ffbe0ff */
[----:B------:R-:W-:Y:S02]  /*8c30*/  IADD3.X R157, PT, PT, R157, UR41, RZ, P3, !PT ;  /* 0x000000299d9d7c10 */ /* 0x000fe40009ffe4ff */
[----:B------:R-:W-:Y:S02]  /*8c40*/  ISETP.GE.AND P3, PT, R225, R224, PT ;  /* 0x000000e0e100720c */ /* 0x000fe40003f66270 */
[----:B------:R-:W-:-:S02]  /*8c50*/  LOP3.LUT R225, R2, 0x6, RZ, 0xfc, !PT ;  /* 0x0000000602e17812 */ /* 0x000fc400078efcff */
[----:B------:R-:W-:Y:S02]  /*8c60*/  IADD3.X R103, PT, PT, R103, UR41, RZ, P5, !PT ;  /* 0x0000002967677c10 */ /* 0x000fe4000affe4ff */
[----:B-1----:R-:W-:Y:S02]  /*8c70*/  SEL R220, RZ, 0x4, P2 ;  /* 0x00000004ffdc7807 */ /* 0x002fe40001000000 */
[----:B------:R-:W-:Y:S02]  /*8c80*/  LOP3.LUT R221, R2, 0x20, RZ, 0xfc, !PT ;  /* 0x0000002002dd7812 */ /* 0x000fe400078efcff */
[----:B------:R-:W-:Y:S02]  /*8c90*/  SEL R220, R220, RZ, P1 ;  /* 0x000000ffdcdc7207 */ /* 0x000fe40000800000 */
[----:B------:R-:W-:Y:S02]  /*8ca0*/  IADD3 R62, P5, PT, R62, UR71, RZ ;  /* 0x000000473e3e7c10 */ /* 0x000fe4000ffbe0ff */
[----:B------:R-:W-:-:S02]  /*8cb0*/  ISETP.NE.U32.AND P2, PT, R220, RZ, PT ;  /* 0x000000ffdc00720c */ /* 0x000fc40003f45070 */
[----:B------:R-:W-:Y:S02]  /*8cc0*/  IADD3.X R63, PT, PT, R63, UR72, RZ, P5, !PT ;  /* 0x000000483f3f7c10 */ /* 0x000fe4000affe4ff */
[----:B------:R-:W-:-:S09]  /*8cd0*/  LOP3.LUT R220, R2, 0x1a, RZ, 0xfc, !PT ;  /* 0x0000001a02dc7812 */ /* 0x000fd200078efcff */
[----:B------:R1:W-:Y:S01]  /*8ce0*/  LDGSTS.E [R29+0x20008], desc[UR42][R156.64], P2 ;  /* 0x200080009c1d7fae */ /* 0x0003e200091a102a */
[----:B------:R-:W-:Y:S02]  /*8cf0*/  ISETP.GE.AND P2, PT, R221, R224, PT ;  /* 0x000000e0dd00720c */ /* 0x000fe40003f46270 */
[----:B------:R-:W-:Y:S02]  /*8d00*/  LOP3.LUT R221, R2, 0x4, RZ, 0xfc, !PT ;  /* 0x0000000402dd7812 */ /* 0x000fe400078efcff */
[----:B-1----:R-:W-:Y:S02]  /*8d10*/  SEL R157, RZ, 0x4, P2 ;  /* 0x00000004ff9d7807 */ /* 0x002fe40001000000 */
[----:B------:R-:W-:Y:S02]  /*8d20*/  SEL R156, RZ, 0x4, P3 ;  /* 0x00000004ff9c7807 */ /* 0x000fe40001800000 */
[----:B------:R-:W-:Y:S02]  /*8d30*/  SEL R157, R157, RZ, P1 ;  /* 0x000000ff9d9d7207 */ /* 0x000fe40000800000 */
[----:B------:R-:W-:-:S02]  /*8d40*/  SEL R156, R156, RZ, P1 ;  /* 0x000000ff9c9c7207 */ /* 0x000fc40000800000 */
[----:B------:R-:W-:Y:S02]  /*8d50*/  ISETP.NE.U32.AND P2, PT, R157, RZ, PT ;  /* 0x000000ff9d00720c */ /* 0x000fe40003f45070 */
[----:B------:R-:W-:-:S11]  /*8d60*/  ISETP.NE.U32.AND P3, PT, R156, RZ, PT ;  /* 0x000000ff9c00720c */ /* 0x000fd60003f65070 */
[----:B------:R-:W-:Y:S01]  /*8d70*/  LDGSTS.E [R29+0x22000], desc[UR42][R126.64], P2 ;  /* 0x220000007e1d7fae */ /* 0x000fe200091a102a */
[-C--:B------:R-:W-:Y:S02]  /*8d80*/  ISETP.GE.AND P2, PT, R221, R224.reuse, PT ;  /* 0x000000e0dd00720c */ /* 0x080fe40003f46270 */
[C---:B------:R-:W-:Y:S01]  /*8d90*/  LOP3.LUT R221, R2.reuse, 0x24, RZ, 0xfc, !PT ;  /* 0x0000002402dd7812 */ /* 0x040fe200078efcff */
[----:B------:R1:W-:Y:S01]  /*8da0*/  LDGSTS.E [R29+0x22008], desc[UR42][R122.64], P3 ;  /* 0x220080007a1d7fae */ /* 0x0003e200099a102a */
[----:B------:R-:W-:Y:S02]  /*8db0*/  ISETP.GE.AND P3, PT, R225, R224, PT ;  /* 0x000000e0e100720c */ /* 0x000fe40003f66270 */
[----:B------:R-:W-:Y:S02]  /*8dc0*/  LOP3.LUT R225, R2, 0x26, RZ, 0xfc, !PT ;  /* 0x0000002602e17812 */ /* 0x000fe400078efcff */
[----:B-1----:R-:W-:Y:S02]  /*8dd0*/  SEL R122, RZ, 0x4, P2 ;  /* 0x00000004ff7a7807 */ /* 0x002fe40001000000 */
[----:B------:R-:W-:-:S02]  /*8de0*/  SEL R29, RZ, 0x4, P3 ;  /* 0x00000004ff1d7807 */ /* 0x000fc40001800000 */
[----:B------:R-:W-:Y:S02]  /*8df0*/  SEL R122, R122, RZ, P1 ;  /* 0x000000ff7a7a7207 */ /* 0x000fe40000800000 */
[----:B------:R-:W-:Y:S02]  /*8e00*/  SEL R29, R29, RZ, P1 ;  /* 0x000000ff1d1d7207 */ /* 0x000fe40000800000 */
[----:B------:R-:W-:Y:S02]  /*8e10*/  ISETP.NE.U32.AND P2, PT, R122, RZ, PT ;  /* 0x000000ff7a00720c */ /* 0x000fe40003f45070 */
[----:B------:R-:W-:Y:S02]  /*8e20*/  IADD3 R122, P4, PT, R154, UR69, RZ ;  /* 0x000000459a7a7c10 */ /* 0x000fe4000ff9e0ff */
[----:B------:R-:W-:Y:S02]  /*8e30*/  ISETP.NE.U32.AND P3, PT, R29, RZ, PT ;  /* 0x000000ff1d00720c */ /* 0x000fe40003f65070 */
[----:B------:R-:W-:-:S02]  /*8e40*/  IADD3.X R123, PT, PT, R155, UR41, RZ, P4, !PT ;  /* 0x000000299b7b7c10 */ /* 0x000fc4000a7fe4ff */
[----:B------:R-:W-:-:S04]  /*8e50*/  IADD3 R126, P4, PT, R152, UR69, RZ ;  /* 0x00000045987e7c10 */ /* 0x000fc8000ff9e0ff */
[----:B------:R-:W-:Y:S01]  /*8e60*/  IADD3.X R127, PT, PT, R153, UR41, RZ, P4, !PT ;  /* 0x00000029997f7c10 */ /* 0x000fe2000a7fe4ff */
[----:B------:R1:W-:Y:S01]  /*8e70*/  LDGSTS.E [R18+0x20000], desc[UR42][R122.64], P2 ;  /* 0x200000007a127fae */ /* 0x0003e200091a102a */
[-C--:B------:R-:W-:Y:S02]  /*8e80*/  ISETP.GE.AND P2, PT, R221, R224.reuse, PT ;  /* 0x000000e0dd00720c */ /* 0x080fe40003f46270 */
[----:B------:R-:W-:Y:S01]  /*8e90*/  IADD3 R120, P4, PT, R120, UR69, RZ ;  /* 0x0000004578787c10 */ /* 0x000fe2000ff9e0ff */
[----:B------:R-:W-:Y:S01]  /*8ea0*/  LDGSTS.E [R18+0x20008], desc[UR42][R126.64], P3 ;  /* 0x200080007e127fae */ /* 0x000fe200099a102a */
[----:B------:R-:W-:Y:S02]  /*8eb0*/  ISETP.GE.AND P3, PT, R225, R224, PT ;  /* 0x000000e0e100720c */ /* 0x000fe40003f66270 */
[----:B------:R-:W-:Y:S02]  /*8ec0*/  IADD3.X R121, PT, PT, R121, UR41, RZ, P4, !PT ;  /* 0x0000002979797c10 */ /* 0x000fe4000a7fe4ff */
[----:B------:R-:W-:-:S02]  /*8ed0*/  SEL R29, RZ, 0x4, P3 ;  /* 0x00000004ff1d7807 */ /* 0x000fc40001800000 */
[----:B------:R-:W-:Y:S02]  /*8ee0*/  LOP3.LUT R221, R2, 0x8, RZ, 0xfc, !PT ;  /* 0x0000000802dd7812 */ /* 0x000fe400078efcff */
[----:B-1----:R-:W-:Y:S02]  /*8ef0*/  SEL R122, RZ, 0x4, P2 ;  /* 0x00000004ff7a7807 */ /* 0x002fe40001000000 */
[----:B------:R-:W-:Y:S02]  /*8f00*/  SEL R29, R29, RZ, P1 ;  /* 0x000000ff1d1d7207 */ /* 0x000fe40000800000 */
[----:B------:R-:W-:Y:S02]  /*8f10*/  SEL R122, R122, RZ, P1 ;  /* 0x000000ff7a7a7207 */ /* 0x000fe40000800000 */
[----:B------:R-:W-:Y:S02]  /*8f20*/  ISETP.NE.U32.AND P3, PT, R29, RZ, PT ;  /* 0x000000ff1d00720c */ /* 0x000fe40003f65070 */
[----:B------:R-:W-:-:S02]  /*8f30*/  ISETP.NE.U32.AND P2, PT, R122, RZ, PT ;  /* 0x000000ff7a00720c */ /* 0x000fc40003f45070 */
[----:B------:R-:W-:Y:S02]  /*8f40*/  IADD3 R118, P4, PT, R118, UR69, RZ ;  /* 0x0000004576767c10 */ /* 0x000fe4000ff9e0ff */
[----:B------:R-:W-:Y:S02]  /*8f50*/  LOP3.LUT R225, R2, 0xa, RZ, 0xfc, !PT ;  /* 0x0000000a02e17812 */ /* 0x000fe400078efcff */
[----:B------:R-:W-:-:S07]  /*8f60*/  IADD3.X R119, PT, PT, R119, UR41, RZ, P4, !PT ;  /* 0x0000002977777c10 */ /* 0x000fce000a7fe4ff */
[----:B------:R-:W-:Y:S01]  /*8f70*/  LDGSTS.E [R18+0x22000], desc[UR42][R120.64], P2 ;  /* 0x2200000078127fae */ /* 0x000fe200091a102a */
[-C--:B------:R-:W-:Y:S02]  /*8f80*/  ISETP.GE.AND P2, PT, R221, R224.reuse, PT ;  /* 0x000000e0dd00720c */ /* 0x080fe40003f46270 */
[C---:B------:R-:W-:Y:S01]  /*8f90*/  LOP3.LUT R221, R2.reuse, 0xc, RZ, 0xfc, !PT ;  /* 0x0000000c02dd7812 */ /* 0x040fe200078efcff */
[----:B------:R1:W-:Y:S01]  /*8fa0*/  LDGSTS.E [R18+0x22008], desc[UR42][R118.64], P3 ;  /* 0x2200800076127fae */ /* 0x0003e200099a102a */
[----:B------:R-:W-:Y:S02]  /*8fb0*/  SEL R29, RZ, 0x4, P2 ;  /* 0x00000004ff1d7807 */ /* 0x000fe40001000000 */
[----:B------:R-:W-:Y:S02]  /*8fc0*/  ISETP.GE.AND P3, PT, R225, R224, PT ;  /* 0x000000e0e100720c */ /* 0x000fe40003f66270 */
[----:B------:R-:W-:Y:S02]  /*8fd0*/  SEL R29, R29, RZ, P1 ;  /* 0x000000ff1d1d7207 */ /* 0x000fe40000800000 */
[----:B------:R-:W-:-:S02]  /*8fe0*/  LOP3.LUT R225, R2, 0x28, RZ, 0xfc, !PT ;  /* 0x0000002802e17812 */ /* 0x000fc400078efcff */
[----:B------:R-:W-:Y:S02]  /*8ff0*/  ISETP.NE.U32.AND P2, PT, R29, RZ, PT ;  /* 0x000000ff1d00720c */ /* 0x000fe40003f45070 */
[----:B-1----:R-:W-:Y:S02]  /*9000*/  SEL R18, RZ, 0x4, P3 ;  /* 0x00000004ff127807 */ /* 0x002fe40001800000 */
[----:B------:R-:W-:Y:S02]  /*9010*/  IADD3 R118, P4, PT, R150, UR69, RZ ;  /* 0x0000004596767c10 */ /* 0x000fe4000ff9e0ff */
[----:B------:R-:W-:Y:S02]  /*9020*/  SEL R18, R18, RZ, P1 ;  /* 0x000000ff12127207 */ /* 0x000fe40000800000 */
[----:B------:R-:W-:Y:S02]  /*9030*/  IADD3.X R119, PT, PT, R151, UR41, RZ, P4, !PT ;  /* 0x0000002997777c10 */ /* 0x000fe4000a7fe4ff */
[----:B------:R-:W-:-:S02]  /*9040*/  ISETP.NE.U32.AND P3, PT, R18, RZ, PT ;  /* 0x000000ff1200720c */ /* 0x000fc40003f65070 */
[----:B------:R-:W-:Y:S01]  /*9050*/  IADD3 R120, P4, PT, R148, UR69, RZ ;  /* 0x0000004594787c10 */ /* 0x000fe2000ff9e0ff */
[----:B------:R-:W-:Y:S01]  /*9060*/  LDGSTS.E [R19+0x20000], desc[UR42][R118.64], P2 ;  /* 0x2000000076137fae */ /* 0x000fe200091a102a */
[-C--:B------:R-:W-:Y:S02]  /*9070*/  ISETP.GE.AND P2, PT, R225, R224.reuse, PT ;  /* 0x000000e0e100720c */ /* 0x080fe40003f46270 */
[----:B------:R-:W-:Y:S02]  /*9080*/  IADD3.X R121, PT, PT, R149, UR41, RZ, P4, !PT ;  /* 0x0000002995797c10 */ /* 0x000fe4000a7fe4ff */
[----:B------:R-:W-:Y:S02]  /*9090*/  SEL R18, RZ, 0x4, P2 ;  /* 0x00000004ff127807 */ /* 0x000fe40001000000 */
[----:B------:R-:W-:Y:S02]  /*90a0*/  LOP3.LUT R225, R2, 0x2a, RZ, 0xfc, !PT ;  /* 0x0000002a02e17812 */ /* 0x000fe400078efcff */
[----:B------:R-:W-:Y:S01]  /*90b0*/  SEL R18, R18, RZ, P1 ;  /* 0x000000ff12127207 */ /* 0x000fe20000800000 */
[----:B------:R-:W-:Y:S01]  /*90c0*/  LDGSTS.E [R19+0x20008], desc[UR42][R120.64], P3 ;  /* 0x2000800078137fae */ /* 0x000fe200099a102a */
[----:B------:R-:W-:-:S02]  /*90d0*/  ISETP.GE.AND P2, PT, R225, R224, PT ;  /* 0x000000e0e100720c */ /* 0x000fc40003f46270 */
[----:B------:R-:W-:Y:S02]  /*90e0*/  ISETP.NE.U32.AND P3, PT, R18, RZ, PT ;  /* 0x000000ff1200720c */ /* 0x000fe40003f65070 */
[----:B------:R-:W-:Y:S02]  /*90f0*/  SEL R18, RZ, 0x4, P2 ;  /* 0x00000004ff127807 */ /* 0x000fe40001000000 */
[----:B------:R-:W-:Y:S02]  /*9100*/  IADD3 R116, P4, PT, R116, UR69, RZ ;  /* 0x0000004574747c10 */ /* 0x000fe4000ff9e0ff */
[----:B------:R-:W-:Y:S02]  /*9110*/  SEL R18, R18, RZ, P1 ;  /* 0x000000ff12127207 */ /* 0x000fe40000800000 */
[----:B------:R-:W-:Y:S02]  /*9120*/  IADD3.X R117, PT, PT, R117, UR41, RZ, P4, !PT ;  /* 0x0000002975757c10 */ /* 0x000fe4000a7fe4ff */
[----:B------:R-:W-:-:S02]  /*9130*/  ISETP.NE.U32.AND P2, PT, R18, RZ, PT ;  /* 0x000000ff1200720c */ /* 0x000fc40003f45070 */
[----:B------:R-:W-:Y:S01]  /*9140*/  IADD3 R68, P4, PT, R68, UR71, RZ ;  /* 0x0000004744447c10 */ /* 0x000fe2000ff9e0ff */
[----:B------:R-:W-:Y:S01]  /*9150*/  LDGSTS.E [R19+0x22000], desc[UR42][R116.64], P3 ;  /* 0x2200000074137fae */ /* 0x000fe200099a102a */
[----:B------:R-:W-:Y:S02]  /*9160*/  IADD3 R114, P3, PT, R114, UR69, RZ ;  /* 0x0000004572727c10 */ /* 0x000fe4000ff7e0ff */
[----:B------:R-:W-:Y:S02]  /*9170*/  IADD3.X R69, PT, PT, R69, UR72, RZ, P4, !PT ;  /* 0x0000004845457c10 */ /* 0x000fe4000a7fe4ff */
[----:B------:R-:W-:Y:S02]  /*9180*/  IADD3.X R115, PT, PT, R115, UR41, RZ, P3, !PT ;  /* 0x0000002973737c10 */ /* 0x000fe40009ffe4ff */
[----:B------:R-:W-:Y:S02]  /*9190*/  IADD3 R84, P3, PT, R84, UR71, RZ ;  /* 0x0000004754547c10 */ /* 0x000fe4000ff7e0ff */
[----:B------:R-:W-:Y:S01]  /*91a0*/  IADD3 R36, P4, PT, R36, UR71, RZ ;  /* 0x0000004724247c10 */ /* 0x000fe2000ff9e0ff */
[----:B------:R1:W-:Y:S01]  /*91b0*/  LDGSTS.E [R19+0x22008], desc[UR42][R114.64], P2 ;  /* 0x2200800072137fae */ /* 0x0003e200091a102a */
[----:B------:R-:W-:-:S02]  /*91c0*/  IADD3 R18, P2, PT, R92, UR71, RZ ;  /* 0x000000475c127c10 */ /* 0x000fc4000ff5e0ff */
[----:B------:R-:W-:Y:S02]  /*91d0*/  IADD3.X R85, PT, PT, R85, UR72, RZ, P3, !PT ;  /* 0x0000004855557c10 */ /* 0x000fe40009ffe4ff */
[----:B------:R-:W-:Y:S02]  /*91e0*/  IADD3 R60, P3, PT, R60, UR71, RZ ;  /* 0x000000473c3c7c10 */ /* 0x000fe4000ff7e0ff */
[----:B------:R-:W-:Y:S02]  /*91f0*/  IADD3.X R37, PT, PT, R37, UR72, RZ, P4, !PT ;  /* 0x0000004825257c10 */ /* 0x000fe4000a7fe4ff */
[----:B------:R-:W-:Y:S02]  /*9200*/  IADD3.X R61, PT, PT, R61, UR72, RZ, P3, !PT ;  /* 0x000000483d3d7c10 */ /* 0x000fe40009ffe4ff */
[----:B------:R-:W-:Y:S02]  /*9210*/  IADD3 R44, P3, PT, R44, UR71, RZ ;  /* 0x000000472c2c7c10 */ /* 0x000fe4000ff7e0ff */
[----:B-1----:R-:W-:-:S02]  /*9220*/  IADD3.X R19, PT, PT, R93, UR72, RZ, P2, !PT ;  /* 0x000000485d137c10 */ /* 0x002fc400097fe4ff */
[----:B------:R-:W-:Y:S02]  /*9230*/  IADD3 R76, P2, PT, R76, UR71, RZ ;  /* 0x000000474c4c7c10 */ /* 0x000fe4000ff5e0ff */
[----:B------:R-:W-:Y:S02]  /*9240*/  IADD3.X R45, PT, PT, R45, UR72, RZ, P3, !PT ;  /* 0x000000482d2d7c10 */ /* 0x000fe40009ffe4ff */
[----:B------:R-:W-:Y:S02]  /*9250*/  IADD3.X R77, PT, PT, R77, UR72, RZ, P2, !PT ;  /* 0x000000484d4d7c10 */ /* 0x000fe400097fe4ff */
[----:B------:R-:W-:Y:S02]  /*9260*/  IADD3 R52, P2, PT, R52, UR71, RZ ;  /* 0x0000004734347c10 */ /* 0x000fe4000ff5e0ff */
[----:B------:R-:W-:Y:S02]  /*9270*/  IADD3 R82, P3, PT, R82, UR71, RZ ;  /* 0x0000004752527c10 */ /* 0x000fe4000ff7e0ff */
[----:B------:R-:W-:-:S02]  /*9280*/  IADD3.X R53, PT, PT, R53, UR72, RZ, P2, !PT ;  /* 0x0000004835357c10 */ /* 0x000fc400097fe4ff */
        /* <DEDUP_REMOVED lines=14> */
[----:B------:R-:W-:Y:S02]  /*9370*/  IADD3 R80, P3, PT, R80, UR71, RZ ;  /* 0x0000004750507c10 */ /* 0x000fe4000ff7e0ff */
[----:B------:R-:W-:Y:S02]  /*9380*/  IADD3.X R73, PT, PT, R73, UR72, RZ, P2, !PT ;  /* 0x0000004849497c10 */ /* 0x000fe400097fe4ff */
[----:B------:R-:W-:Y:S02]  /*9390*/  IADD3 R48, P2, PT, R48, UR71, RZ ;  /* 0x0000004730307c10 */ /* 0x000fe4000ff5e0ff */
[----:B------:R-:W-:-:S02]  /*93a0*/  IADD3.X R81, PT, PT, R81, UR72, RZ, P3, !PT ;  /* 0x0000004851517c10 */ /* 0x000fc40009ffe4ff */
[----:B------:R-:W-:Y:S02]  /*93b0*/  IADD3 R56, P3, PT, R56, UR71, RZ ;  /* 0x0000004738387c10 */ /* 0x000fe4000ff7e0ff */
[----:B------:R-:W-:Y:S02]  /*93c0*/  IADD3.X R49, PT, PT, R49, UR72, RZ, P2, !PT ;  /* 0x0000004831317c10 */ /* 0x000fe400097fe4ff */
[----:B------:R-:W-:Y:S02]  /*93d0*/  IADD3 R86, P2, PT, R86, UR71, RZ ;  /* 0x0000004756567c10 */ /* 0x000fe4000ff5e0ff */
[----:B------:R-:W-:Y:S02]  /*93e0*/  IADD3.X R57, PT, PT, R57, UR72, RZ, P3, !PT ;  /* 0x0000004839397c10 */ /* 0x000fe40009ffe4ff */
[----:B------:R-:W-:Y:S02]  /*93f0*/  IADD3 R40, P3, PT, R40, UR71, RZ ;  /* 0x0000004728287c10 */ /* 0x000fe4000ff7e0ff */
[----:B------:R-:W-:-:S02]  /*9400*/  IADD3 R66, P4, PT, R66, UR71, RZ ;  /* 0x0000004742427c10 */ /* 0x000fc4000ff9e0ff */
[----:B------:R-:W-:Y:S02]  /*9410*/  IADD3.X R87, PT, PT, R87, UR72, RZ, P2, !PT ;  /* 0x0000004857577c10 */ /* 0x000fe400097fe4ff */
[----:B------:R-:W-:Y:S02]  /*9420*/  IADD3 R70, P2, PT, R70, UR71, RZ ;  /* 0x0000004746467c10 */ /* 0x000fe4000ff5e0ff */
[----:B------:R-:W-:Y:S02]  /*9430*/  IADD3.X R41, PT, PT, R41, UR72, RZ, P3, !PT ;  /* 0x0000004829297c10 */ /* 0x000fe40009ffe4ff */
        /* <DEDUP_REMOVED lines=18> */
[----:B------:R-:W-:Y:S01]  /*9560*/  IADD3.X R33, PT, PT, R33, UR72, RZ, P4, !PT ;  /* 0x0000004821217c10 */ /* 0x000fe2000a7fe4ff */
[----:B------:R-:W1:Y:S01]  /*9570*/  S2R R197, SR_TID.X ;  /* 0x0000000000c57919 */ /* 0x000e620000002100 */
        /* <DEDUP_REMOVED lines=25> */
[----:B------:R-:W-:-:S02]  /*9710*/  IADD3.X R187, PT, PT, R201, UR72, RZ, P2, !PT ;  /* 0x00000048c9bb7c10 */ /* 0x000fc400097fe4ff */
[----:B------:R-:W-:Y:S02]  /*9720*/  IADD3 R176, P2, PT, R176, UR71, RZ ;  /* 0x00000047b0b07c10 */ /* 0x000fe4000ff5e0ff */
[----:B------:R-:W-:Y:S02]  /*9730*/  IADD3.X R181, PT, PT, R209, UR72, RZ, P3, !PT ;  /* 0x00000048d1b57c10 */ /* 0x000fe40009ffe4ff */
[----:B------:R-:W-:Y:S02]  /*9740*/  IADD3 R162, P4, PT, R162, UR71, RZ ;  /* 0x00000047a2a27c10 */ /* 0x000fe4000ff9e0ff */
[----:B------:R-:W-:Y:S02]  /*9750*/  IADD3 R188, P3, PT, R192, UR71, RZ ;  /* 0x00000047c0bc7c10 */ /* 0x000fe4000ff7e0ff */
[----:B------:R-:W-:Y:S02]  /*9760*/  IADD3.X R177, PT, PT, R177, UR72, RZ, P2, !PT ;  /* 0x00000048b1b17c10 */ /* 0x000fe400097fe4ff */
[----:B------:R-:W-:-:S02]  /*9770*/  IADD3 R146, P2, PT, R146, UR69, RZ ;  /* 0x0000004592927c10 */ /* 0x000fc4000ff5e0ff */
[----:B------:R-:W-:Y:S02]  /*9780*/  IADD3.X R163, PT, PT, R163, UR72, RZ, P4, !PT ;  /* 0x00000048a3a37c10 */ /* 0x000fe4000a7fe4ff */
        /* <DEDUP_REMOVED lines=28> */
[----:B------:R-:W-:-:S02]  /*9950*/  ISETP.GE.AND P2, PT, R221, R224, PT ;  /* 0x000000e0dd00720c */ /* 0x000fc40003f46270 */
[----:B------:R-:W-:Y:S02]  /*9960*/  LOP3.LUT R221, R2, 0xe, RZ, 0xfc, !PT ;  /* 0x0000000e02dd7812 */ /* 0x000fe400078efcff */
[----:B------:R-:W-:Y:S02]  /*9970*/  IADD3.X R105, PT, PT, R105, UR41, RZ, P4, !PT ;  /* 0x0000002969697c10 */ /* 0x000fe4000a7fe4ff */
[----:B------:R-:W-:Y:S02]  /*9980*/  IADD3.X R133, PT, PT, R133, UR41, RZ, P3, !PT ;  /* 0x0000002985857c10 */ /* 0x000fe40009ffe4ff */
[----:B------:R-:W-:Y:S02]  /*9990*/  IADD3 R98, P4, PT, R98, UR69, RZ ;  /* 0x0000004562627c10 */ /* 0x000fe4000ff9e0ff */
[----:B------:R-:W-:Y:S02]  /*99a0*/  IADD3 R130, P3, PT, R130, UR69, RZ ;  /* 0x0000004582827c10 */ /* 0x000fe4000ff7e0ff */
[----:B------:R-:W-:-:S02]  /*99b0*/  SEL R29, RZ, 0x4, P2 ;  /* 0x00000004ff1d7807 */ /* 0x000fc40001000000 */
[----:B------:R-:W-:Y:S02]  /*99c0*/  ISETP.GE.AND P2, PT, R221, R224, PT ;  /* 0x000000e0dd00720c */ /* 0x000fe40003f46270 */
[----:B------:R-:W-:Y:S02]  /*99d0*/  LOP3.LUT R213, R2, 0x2c, RZ, 0xfc, !PT ;  /* 0x0000002c02d57812 */ /* 0x000fe400078efcff */
[----:B------:R-:W-:Y:S02]  /*99e0*/  IADD3.X R99, PT, PT, R99, UR41, RZ, P4, !PT ;  /* 0x0000002963637c10 */ /* 0x000fe4000a7fe4ff */
[----:B------:R-:W-:Y:S02]  /*99f0*/  IADD3.X R131, PT, PT, R131, UR41, RZ, P3, !PT ;  /* 0x0000002983837c10 */ /* 0x000fe40009ffe4ff */
[----:B------:R-:W-:Y:S02]  /*9a00*/  IADD3 R128, P3, PT, R128, UR69, RZ ;  /* 0x0000004580807c10 */ /* 0x000fe4000ff7e0ff */
[----:B------:R-:W-:-:S02]  /*9a10*/  IADD3 R96, P4, PT, R96, UR69, RZ ;  /* 0x0000004560607c10 */ /* 0x000fc4000ff9e0ff */
[----:B------:R-:W-:Y:S02]  /*9a20*/  SEL R29, R29, RZ, P1 ;  /* 0x000000ff1d1d7207 */ /* 0x000fe40000800000 */
[----:B------:R-:W-:Y:S02]  /*9a30*/  SEL R192, RZ, 0x4, P2 ;  /* 0x00000004ffc07807 */ /* 0x000fe40001000000 */
[----:B------:R-:W-:Y:S02]  /*9a40*/  ISETP.GE.AND P2, PT, R213, R224, PT ;  /* 0x000000e0d500720c */ /* 0x000fe40003f46270 */
[----:B------:R-:W-:Y:S02]  /*9a50*/  IADD3.X R129, PT, PT, R129, UR41, RZ, P3, !PT ;  /* 0x0000002981817c10 */ /* 0x000fe40009ffe4ff */
[----:B------:R-:W-:Y:S02]  /*9a60*/  IADD3.X R97, PT, PT, R97, UR41, RZ, P4, !PT ;  /* 0x0000002961617c10 */ /* 0x000fe4000a7fe4ff */
[----:B------:R-:W-:-:S02]  /*9a70*/  ISETP.NE.U32.AND P3, PT, R29, RZ, PT ;  /* 0x000000ff1d00720c */ /* 0x000fc40003f65070 */
[----:B------:R-:W-:Y:S02]  /*9a80*/  LOP3.LUT R212, R2, 0x2e, RZ, 0xfc, !PT ;  /* 0x0000002e02d47812 */ /* 0x000fe400078efcff */
[----:B------:R-:W-:Y:S02]  /*9a90*/  IADD3 R94, P4, PT, R94, UR69, RZ ;  /* 0x000000455e5e7c10 */ /* 0x000fe4000ff9e0ff */
[----:B------:R-:W-:Y:S02]  /*9aa0*/  SEL R192, R192, RZ, P1 ;  /* 0x000000ffc0c07207 */ /* 0x000fe40000800000 */
[----:B------:R-:W-:Y:S02]  /*9ab0*/  SEL R29, RZ, 0x4, P2 ;  /* 0x00000004ff1d7807 */ /* 0x000fe40001000000 */
[----:B------:R-:W-:Y:S02]  /*9ac0*/  ISETP.GE.AND P2, PT, R212, R224, PT ;  /* 0x000000e0d400720c */ /* 0x000fe40003f46270 */
[----:B------:R-:W-:Y:S01]  /*9ad0*/  IADD3.X R95, PT, PT, R95, UR41, RZ, P4, !PT ;  /* 0x000000295f5f7c10 */ /* 0x000fe2000a7fe4ff */
[----:B------:R-:W-:Y:S01]  /*9ae0*/  LDGSTS.E [R20+0x20000], desc[UR42][R146.64], P3 ;  /* 0x2000000092147fae */ /* 0x000fe200099a102a */
[----:B------:R-:W-:-:S02]  /*9af0*/  ISETP.NE.U32.AND P4, PT, R192, RZ, PT ;  /* 0x000000ffc000720c */ /* 0x000fc40003f85070 */
[----:B------:R-:W-:Y:S02]  /*9b00*/  SEL R29, R29, RZ, P1 ;  /* 0x000000ff1d1d7207 */ /* 0x000fe40000800000 */
[----:B------:R-:W-:Y:S02]  /*9b10*/  SEL R192, RZ, 0x4, P2 ;  /* 0x00000004ffc07807 */ /* 0x000fe40001000000 */
[----:B------:R-:W-:Y:S02]  /*9b20*/  ISETP.NE.U32.AND P2, PT, R29, RZ, PT ;  /* 0x000000ff1d00720c */ /* 0x000fe40003f45070 */
[----:B------:R-:W-:Y:S02]  /*9b30*/  LOP3.LUT R221, R2, 0x10, RZ, 0xfc, !PT ;  /* 0x0000001002dd7812 */ /* 0x000fe400078efcff */
[----:B------:R-:W-:Y:S02]  /*9b40*/  SEL R192, R192, RZ, P1 ;  /* 0x000000ffc0c07207 */ /* 0x000fe40000800000 */
[----:B------:R-:W-:Y:S01]  /*9b50*/  ISETP.GE.AND P5, PT, R221, R224, PT ;  /* 0x000000e0dd00720c */ /* 0x000fe20003fa6270 */
[----:B------:R-:W-:Y:S01]  /*9b60*/  LDGSTS.E [R20+0x20008], desc[UR42][R144.64], P4 ;  /* 0x2000800090147fae */ /* 0x000fe2000a1a102a */
[----:B------:R-:W-:-:S02]  /*9b70*/  LOP3.LUT R221, R2, 0x12, RZ, 0xfc, !PT ;  /* 0x0000001202dd7812 */ /* 0x000fc400078efcff */
[----:B------:R-:W-:Y:S02]  /*9b80*/  SEL R29, RZ, 0x4, P5 ;  /* 0x00000004ff1d7807 */ /* 0x000fe40002800000 */
[-C--:B------:R-:W-:Y:S01]  /*9b90*/  ISETP.GE.AND P4, PT, R221, R224.reuse, PT ;  /* 0x000000e0dd00720c */ /* 0x080fe20003f86270 */
[----:B------:R2:W-:Y:S01]  /*9ba0*/  LDGSTS.E [R20+0x22000], desc[UR42][R112.64], P2 ;  /* 0x2200000070147fae */ /* 0x0005e200091a102a */
[----:B------:R-:W-:Y:S02]  /*9bb0*/  LOP3.LUT R205, R2, 0x30, RZ, 0xfc, !PT ;  /* 0x0000003002cd7812 */ /* 0x000fe400078efcff */
[----:B------:R-:W-:Y:S02]  /*9bc0*/  ISETP.NE.U32.AND P3, PT, R192, RZ, PT ;  /* 0x000000ffc000720c */ /* 0x000fe40003f65070 */
[----:B------:R-:W-:Y:S02]  /*9bd0*/  LOP3.LUT R204, R2, 0x32, RZ, 0xfc, !PT ;  /* 0x0000003202cc7812 */ /* 0x000fe400078efcff */
[----:B------:R-:W-:-:S02]  /*9be0*/  ISETP.GE.AND P2, PT, R205, R224, PT ;  /* 0x000000e0cd00720c */ /* 0x000fc40003f46270 */
[----:B------:R-:W-:Y:S02]  /*9bf0*/  ISETP.GE.AND P5, PT, R204, R224, PT ;  /* 0x000000e0cc00720c */ /* 0x000fe40003fa6270 */
[----:B------:R-:W-:Y:S02]  /*9c00*/  LOP3.LUT R221, R2, 0x14, RZ, 0xfc, !PT ;  /* 0x0000001402dd7812 */ /* 0x000fe400078efcff */
[----:B--2---:R-:W-:Y:S02]  /*9c10*/  SEL R112, RZ, 0x4, P4 ;  /* 0x00000004ff707807 */ /* 0x004fe40002000000 */
[----:B------:R-:W-:Y:S01]  /*9c20*/  SEL R113, R29, RZ, P1 ;  /* 0x000000ff1d717207 */ /* 0x000fe20000800000 */
[----:B------:R2:W-:Y:S01]  /*9c30*/  LDGSTS.E [R20+0x22008], desc[UR42][R110.64], P3 ;  /* 0x220080006e147fae */ /* 0x0005e200099a102a */
[----:B------:R-:W-:Y:S02]  /*9c40*/  SEL R112, R112, RZ, P1 ;  /* 0x000000ff70707207 */ /* 0x000fe40000800000 */
[----:B------:R-:W-:-:S02]  /*9c50*/  ISETP.NE.U32.AND P4, PT, R113, RZ, PT ;  /* 0x000000ff7100720c */ /* 0x000fc40003f85070 */
[----:B------:R-:W-:Y:S02]  /*9c60*/  SEL R29, RZ, 0x4, P2 ;  /* 0x00000004ff1d7807 */ /* 0x000fe40001000000 */
[----:B------:R-:W-:Y:S02]  /*9c70*/  ISETP.NE.U32.AND P2, PT, R112, RZ, PT ;  /* 0x000000ff7000720c */ /* 0x000fe40003f45070 */
[----:B------:R-:W-:Y:S02]  /*9c80*/  SEL R113, RZ, 0x4, P5 ;  /* 0x00000004ff717807 */ /* 0x000fe40002800000 */
[----:B------:R-:W-:Y:S02]  /*9c90*/  SEL R29, R29, RZ, P1 ;  /* 0x000000ff1d1d7207 */ /* 0x000fe40000800000 */
[----:B------:R-:W-:Y:S02]  /*9ca0*/  SEL R113, R113, RZ, P1 ;  /* 0x000000ff71717207 */ /* 0x000fe40000800000 */
[----:B------:R-:W-:Y:S01]  /*9cb0*/  ISETP.NE.U32.AND P3, PT, R29, RZ, PT ;  /* 0x000000ff1d00720c */ /* 0x000fe20003f65070 */
[----:B------:R-:W-:Y:S01]  /*9cc0*/  LDGSTS.E [R21+0x20000], desc[UR42][R142.64], P4 ;  /* 0x200000008e157fae */ /* 0x000fe2000a1a102a */
[----:B------:R-:W-:-:S02]  /*9cd0*/  ISETP.NE.U32.AND P4, PT, R113, RZ, PT ;  /* 0x000000ff7100720c */ /* 0x000fc40003f85070 */
[C---:B------:R-:W-:Y:S01]  /*9ce0*/  LOP3.LUT R219, R2.reuse, 0x34, RZ, 0xfc, !PT ;  /* 0x0000003402db7812 */ /* 0x040fe200078efcff */
[----:B------:R-:W-:Y:S01]  /*9cf0*/  LDGSTS.E [R21+0x20008], desc[UR42][R140.64], P2 ;  /* 0x200080008c157fae */ /* 0x000fe200091a102a */
[-C--:B------:R-:W-:Y:S02]  /*9d00*/  ISETP.GE.AND P2, PT, R221, R224.reuse, PT ;  /* 0x000000e0dd00720c */ /* 0x080fe40003f46270 */
[----:B------:R-:W-:Y:S02]  /*9d10*/  LOP3.LUT R221, R2, 0x16, RZ, 0xfc, !PT ;  /* 0x0000001602dd7812 */ /* 0x000fe400078efcff */
[----:B--2---:R-:W-:Y:S02]  /*9d20*/  SEL R20, RZ, 0x4, P2 ;  /* 0x00000004ff147807 */ /* 0x004fe40001000000 */
[-C--:B------:R-:W-:Y:S01]  /*9d30*/  ISETP.GE.AND P2, PT, R221, R224.reuse, PT ;  /* 0x000000e0dd00720c */ /* 0x080fe20003f46270 */
[----:B------:R-:W-:Y:S01]  /*9d40*/  LDGSTS.E [R21+0x22000], desc[UR42][R108.64], P3 ;  /* 0x220000006c157fae */ /* 0x000fe200099a102a */
[----:B------:R-:W-:-:S02]  /*9d50*/  ISETP.GE.AND P3, PT, R219, R224, PT ;  /* 0x000000e0db00720c */ /* 0x000fc40003f66270 */
[----:B------:R-:W-:Y:S01]  /*9d60*/  LOP3.LUT R218, R2, 0x36, RZ, 0xfc, !PT ;  /* 0x0000003602da7812 */ /* 0x000fe200078efcff */
[----:B------:R2:W-:Y:S01]  /*9d70*/  LDGSTS.E [R21+0x22008], desc[UR42][R106.64], P4 ;  /* 0x220080006a157fae */ /* 0x0005e2000a1a102a */
[----:B------:R-:W-:Y:S02]  /*9d80*/  SEL R29, RZ, 0x4, P2 ;  /* 0x00000004ff1d7807 */ /* 0x000fe40001000000 */
[----:B------:R-:W-:Y:S02]  /*9d90*/  SEL R20, R20, RZ, P1 ;  /* 0x000000ff14147207 */ /* 0x000fe40000800000 */
[----:B------:R-:W-:Y:S02]  /*9da0*/  LOP3.LUT R221, R2, 0x18, RZ, 0xfc, !PT ;  /* 0x0000001802dd7812 */ /* 0x000fe400078efcff */
[----:B------:R-:W-:Y:S02]  /*9db0*/  SEL R29, R29, RZ, P1 ;  /* 0x000000ff1d1d7207 */ /* 0x000fe40000800000 */
[----:B------:R-:W-:-:S02]  /*9dc0*/  ISETP.NE.U32.AND P4, PT, R20, RZ, PT ;  /* 0x000000ff1400720c */ /* 0x000fc40003f85070 */
[-C--:B------:R-:W-:Y:S02]  /*9dd0*/  ISETP.GE.AND P2, PT, R221, R224.reuse, PT ;  /* 0x000000e0dd00720c */ /* 0x080fe40003f46270 */
[----:B--2---:R-:W-:Y:S02]  /*9de0*/  SEL R107, RZ, 0x4, P3 ;  /* 0x00000004ff6b7807 */ /* 0x004fe40001800000 */
[----:B------:R-:W-:Y:S02]  /*9df0*/  ISETP.GE.AND P3, PT, R218, R224, PT ;  /* 0x000000e0da00720c */ /* 0x000fe40003f66270 */
[----:B------:R-:W-:Y:S02]  /*9e00*/  SEL R107, R107, RZ, P1 ;  /* 0x000000ff6b6b7207 */ /* 0x000fe40000800000 */
[----:B------:R-:W-:Y:S02]  /*9e10*/  SEL R106, RZ, 0x4, P3 ;  /* 0x00000004ff6a7807 */ /* 0x000fe40001800000 */
[----:B------:R-:W-:Y:S01]  /*9e20*/  ISETP.NE.U32.AND P3, PT, R29, RZ, PT ;  /* 0x000000ff1d00720c */ /* 0x000fe20003f65070 */
[----:B------:R-:W-:Y:S01]  /*9e30*/  LDGSTS.E [R22+0x20000], desc[UR42][R138.64], P4 ;  /* 0x200000008a167fae */ /* 0x000fe2000a1a102a */
[----:B------:R-:W-:-:S02]  /*9e40*/  SEL R29, RZ, 0x4, P2 ;  /* 0x00000004ff1d7807 */ /* 0x000fc40001000000 */
[----:B------:R-:W-:Y:S02]  /*9e50*/  IADD3 R30, P2, PT, R30, UR71, RZ ;  /* 0x000000471e1e7c10 */ /* 0x000fe4000ff5e0ff */
[----:B------:R-:W-:Y:S02]  /*9e60*/  SEL R106, R106, RZ, P1 ;  /* 0x000000ff6a6a7207 */ /* 0x000fe40000800000 */
[----:B------:R-:W-:Y:S02]  /*9e70*/  IADD3.X R31, PT, PT, R31, UR72, RZ, P2, !PT ;  /* 0x000000481f1f7c10 */ /* 0x000fe400097fe4ff */
[----:B------:R-:W-:Y:S02]  /*9e80*/  ISETP.NE.U32.AND P2, PT, R107, RZ, PT ;  /* 0x000000ff6b00720c */ /* 0x000fe40003f45070 */
[----:B------:R-:W-:Y:S01]  /*9e90*/  ISETP.GE.AND P4, PT, R220, R224, PT ;  /* 0x000000e0dc00720c */ /* 0x000fe20003f86270 */
[----:B------:R-:W-:Y:S01]  /*9ea0*/  LDGSTS.E [R22+0x20008], desc[UR42][R136.64], P3 ;  /* 0x2000800088167fae */ /* 0x000fe200099a102a */
[----:B------:R-:W-:-:S02]  /*9eb0*/  ISETP.NE.U32.AND P3, PT, R106, RZ, PT ;  /* 0x000000ff6a00720c */ /* 0x000fc40003f65070 */
[----:B------:R-:W-:Y:S02]  /*9ec0*/  IADD3 R54, P5, PT, R54, UR71, RZ ;  /* 0x0000004736367c10 */ /* 0x000fe4000ffbe0ff */
[----:B------:R-:W-:Y:S02]  /*9ed0*/  SEL R29, R29, RZ, P1 ;  /* 0x000000ff1d1d7207 */ /* 0x000fe40000800000 */
[----:B------:R-:W-:Y:S02]  /*9ee0*/  LOP3.LUT R211, R2, 0x38, RZ, 0xfc, !PT ;  /* 0x0000003802d37812 */ /* 0x000fe400078efcff */
[----:B------:R-:W-:Y:S01]  /*9ef0*/  SEL R106, RZ, 0x4, P4 ;  /* 0x00000004ff6a7807 */ /* 0x000fe20002000000 */
[----:B------:R-:W-:Y:S01]  /*9f00*/  LDGSTS.E [R22+0x22000], desc[UR42][R104.64], P2 ;  /* 0x2200000068167fae */ /* 0x000fe200091a102a */
[----:B------:R-:W-:Y:S02]  /*9f10*/  IADD3.X R55, PT, PT, R55, UR72, RZ, P5, !PT ;  /* 0x0000004837377c10 */ /* 0x000fe4000affe4ff */
[----:B------:R-:W-:Y:S01]  /*9f20*/  ISETP.NE.U32.AND P4, PT, R29, RZ, PT ;  /* 0x000000ff1d00720c */ /* 0x000fe20003f85070 */
[----:B------:R2:W-:Y:S01]  /*9f30*/  LDGSTS.E [R22+0x22008], desc[UR42][R102.64], P3 ;  /* 0x2200800066167fae */ /* 0x0005e200099a102a */
[----:B------:R-:W-:-:S02]  /*9f40*/  ISETP.GE.AND P2, PT, R211, R224, PT ;  /* 0x000000e0d300720c */ /* 0x000fc40003f46270 */
[----:B------:R-:W-:Y:S02]  /*9f50*/  IADD3 R46, P5, PT, R46, UR71, RZ ;  /* 0x000000472e2e7c10 */ /* 0x000fe4000ffbe0ff */
[----:B------:R-:W-:Y:S02]  /*9f60*/  SEL R106, R106, RZ, P1 ;  /* 0x000000ff6a6a7207 */ /* 0x000fe40000800000 */
[----:B------:R-:W-:Y:S02]  /*9f70*/  SEL R29, RZ, 0x4, P2 ;  /* 0x00000004ff1d7807 */ /* 0x000fe40001000000 */
[----:B------:R-:W-:Y:S02]  /*9f80*/  IADD3.X R47, PT, PT, R47, UR72, RZ, P5, !PT ;  /* 0x000000482f2f7c10 */ /* 0x000fe4000affe4ff */
[----:B------:R-:W-:Y:S01]  /*9f90*/  ISETP.NE.U32.AND P2, PT, R106, RZ, PT ;  /* 0x000000ff6a00720c */ /* 0x000fe20003f45070 */
[----:B------:R-:W-:Y:S01]  /*9fa0*/  LDGSTS.E [R23+0x20000], desc[UR42][R134.64], P4 ;  /* 0x2000000086177fae */ /* 0x000fe2000a1a102a */
[----:B--2---:R-:W-:-:S02]  /*9fb0*/  IADD3 R102, P3, PT, R198, UR71, RZ ;  /* 0x00000047c6667c10 */ /* 0x004fc4000ff7e0ff */
[----:B------:R-:W-:Y:S02]  /*9fc0*/  IADD3 R20, P5, PT, R38, UR71, RZ ;  /* 0x0000004726147c10 */ /* 0x000fe4000ffbe0ff */
[----:B------:R-:W-:Y:S02]  /*9fd0*/  IADD3.X R103, PT, PT, R199, UR72, RZ, P3, !PT ;  /* 0x00000048c7677c10 */ /* 0x000fe40009ffe4ff */
[----:B------:R-:W-:Y:S02]  /*9fe0*/  IADD3 R108, P3, PT, R182, UR71, RZ ;  /* 0x00000047b66c7c10 */ /* 0x000fe4000ff7e0ff */
[----:B------:R-:W-:Y:S02]  /*9ff0*/  IADD3.X R21, PT, PT, R39, UR72, RZ, P5, !PT ;  /* 0x0000004827157c10 */ /* 0x000fe4000affe4ff */
[----:B------:R-:W-:Y:S01]  /*a000*/  SEL R29, R29, RZ, P1 ;  /* 0x000000ff1d1d7207 */ /* 0x000fe20000800000 */
[----:B------:R-:W-:Y:S01]  /*a010*/  LDGSTS.E [R23+0x20008], desc[UR42][R132.64], P2 ;  /* 0x2000800084177fae */ /* 0x000fe200091a102a */
[----:B------:R-:W-:-:S02]  /*a020*/  LOP3.LUT R210, R2, 0x3a, RZ, 0xfc, !PT ;  /* 0x0000003a02d27812 */ /* 0x000fc400078efcff */
[----:B------:R-:W-:Y:S02]  /*a030*/  IADD3 R38, P5, PT, R214, UR71, RZ ;  /* 0x00000047d6267c10 */ /* 0x000fe4000ffbe0ff */
[----:B------:R-:W-:Y:S02]  /*a040*/  IADD3.X R109, PT, PT, R183, UR72, RZ, P3, !PT ;  /* 0x00000048b76d7c10 */ /* 0x000fe40009ffe4ff */
[----:B------:R-:W-:Y:S02]  /*a050*/  ISETP.NE.U32.AND P4, PT, R29, RZ, PT ;  /* 0x000000ff1d00720c */ /* 0x000fe40003f85070 */
[----:B------:R-:W-:Y:S02]  /*a060*/  ISETP.GE.AND P3, PT, R210, R224, PT ;  /* 0x000000e0d200720c */ /* 0x000fe40003f66270 */
[----:B------:R-:W-:Y:S02]  /*a070*/  IADD3.X R39, PT, PT, R215, UR72, RZ, P5, !PT ;  /* 0x00000048d7277c10 */ /* 0x000fe4000affe4ff */
[----:B------:R-:W-:-:S02]  /*a080*/  LOP3.LUT R223, R2, 0x1c, RZ, 0xfc, !PT ;  /* 0x0000001c02df7812 */ /* 0x000fc400078efcff */
[----:B------:R-:W-:Y:S02]  /*a090*/  IADD3 R104, P5, PT, R206, UR71, RZ ;  /* 0x00000047ce687c10 */ /* 0x000fe4000ffbe0ff */
[----:B------:R-:W-:Y:S02]  /*a0a0*/  SEL R22, RZ, 0x4, P3 ;  /* 0x00000004ff167807 */ /* 0x000fe40001800000 */
[----:B------:R-:W-:Y:S01]  /*a0b0*/  ISETP.GE.AND P2, PT, R223, R224, PT ;  /* 0x000000e0df00720c */ /* 0x000fe20003f46270 */
[----:B------:R2:W-:Y:S01]  /*a0c0*/  LDGSTS.E [R23+0x22000], desc[UR42][R100.64], P4 ;  /* 0x2200000064177fae */ /* 0x0005e2000a1a102a */
[----:B------:R-:W-:Y:S02]  /*a0d0*/  IADD3.X R105, PT, PT, R207, UR72, RZ, P5, !PT ;  /* 0x00000048cf697c10 */ /* 0x000fe4000affe4ff */
[----:B------:R-:W-:Y:S02]  /*a0e0*/  IADD3 R106, P5, PT, R190, UR71, RZ ;  /* 0x00000047be6a7c10 */ /* 0x000fe4000ffbe0ff */
[----:B------:R-:W-:-:S02]  /*a0f0*/  LOP3.LUT R203, R2, 0x3c, RZ, 0xfc, !PT ;  /* 0x0000003c02cb7812 */ /* 0x000fc400078efcff */
[----:B------:R-:W-:Y:S02]  /*a100*/  SEL R29, R22, RZ, P1 ;  /* 0x000000ff161d7207 */ /* 0x000fe40000800000 */
[----:B------:R-:W-:Y:S02]  /*a110*/  SEL R22, RZ, 0x4, P2 ;  /* 0x00000004ff167807 */ /* 0x000fe40001000000 */
[----:B------:R-:W-:Y:S02]  /*a120*/  LOP3.LUT R222, R2, 0x1e, RZ, 0xfc, !PT ;  /* 0x0000001e02de7812 */ /* 0x000fe400078efcff */
[----:B------:R-:W-:Y:S02]  /*a130*/  IADD3.X R107, PT, PT, R191, UR72, RZ, P5, !PT ;  /* 0x00000048bf6b7c10 */ /* 0x000fe4000affe4ff */
[----:B------:R-:W-:Y:S02]  /*a140*/  IADD3 R110, P5, PT, R174, UR71, RZ ;  /* 0x00000047ae6e7c10 */ /* 0x000fe4000ffbe0ff */
[----:B------:R-:W-:-:S02]  /*a150*/  ISETP.GE.AND P3, PT, R203, R224, PT ;  /* 0x000000e0cb00720c */ /* 0x000fc40003f66270 */
[----:B------:R-:W-:Y:S02]  /*a160*/  LOP3.LUT R202, R2, 0x3e, RZ, 0xfc, !PT ;  /* 0x0000003e02ca7812 */ /* 0x000fe400078efcff */
[----:B------:R-:W-:Y:S02]  /*a170*/  SEL R22, R22, RZ, P1 ;  /* 0x000000ff16167207 */ /* 0x000fe40000800000 */
[----:B------:R-:W-:Y:S02]  /*a180*/  ISETP.GE.AND P4, PT, R222, R224, PT ;  /* 0x000000e0de00720c */ /* 0x000fe40003f86270 */
[----:B------:R-:W-:Y:S02]  /*a190*/  ISETP.NE.U32.AND P2, PT, R29, RZ, PT ;  /* 0x000000ff1d00720c */ /* 0x000fe40003f45070 */
[----:B-1----:R-:W-:Y:S02]  /*a1a0*/  LOP3.LUT R197, R197, 0x3f, RZ, 0xc0, !PT ;  /* 0x0000003fc5c57812 */ /* 0x002fe400078ec0ff */
[----:B------:R-:W-:-:S02]  /*a1b0*/  IADD3.X R111, PT, PT, R175, UR72, RZ, P5, !PT ;  /* 0x00000048af6f7c10 */ /* 0x000fc4000affe4ff */
[----:B------:R-:W-:Y:S02]  /*a1c0*/  SEL R29, RZ, 0x4, P3 ;  /* 0x00000004ff1d7807 */ /* 0x000fe40001800000 */
[-C--:B------:R-:W-:Y:S02]  /*a1d0*/  ISETP.GE.AND P5, PT, R202, R224.reuse, PT ;  /* 0x000000e0ca00720c */ /* 0x080fe40003fa6270 */
[----:B------:R-:W-:Y:S02]  /*a1e0*/  ISETP.NE.U32.AND P3, PT, R22, RZ, PT ;  /* 0x000000ff1600720c */ /* 0x000fe40003f65070 */
[----:B--2---:R-:W-:Y:S01]  /*a1f0*/  SEL R101, RZ, 0x4, P4 ;  /* 0x00000004ff657807 */ /* 0x004fe20002000000 */
[----:B------:R1:W-:Y:S01]  /*a200*/  LDGSTS.E [R23+0x22008], desc[UR42][R98.64], P2 ;  /* 0x2200800062177fae */ /* 0x0003e200091a102a */
[----:B------:R-:W-:Y:S02]  /*a210*/  ISETP.GE.AND P4, PT, R197, R224, PT ;  /* 0x000000e0c500720c */ /* 0x000fe40003f86270 */
[----:B------:R-:W-:-:S02]  /*a220*/  SEL R112, RZ, 0x4, P5 ;  /* 0x00000004ff707807 */ /* 0x000fc40002800000 */
[----:B------:R-:W-:Y:S02]  /*a230*/  SEL R22, R101, RZ, P1 ;  /* 0x000000ff65167207 */ /* 0x000fe40000800000 */
[----:B------:R-:W-:Y:S02]  /*a240*/  SEL R113, RZ, 0x4, P4 ;  /* 0x00000004ff717807 */ /* 0x000fe40002000000 */
[----:B------:R-:W-:Y:S01]  /*a250*/  SEL R29, R29, RZ, P1 ;  /* 0x000000ff1d1d7207 */ /* 0x000fe20000800000 */
[----:B------:R2:W-:Y:S01]  /*a260*/  LDGSTS.E [R24+0x20000], desc[UR42][R130.64], P3 ;  /* 0x2000000082187fae */ /* 0x0005e200099a102a */
[----:B------:R-:W-:Y:S02]  /*a270*/  SEL R112, R112, RZ, P1 ;  /* 0x000000ff70707207 */ /* 0x000fe40000800000 */
[----:B------:R-:W-:Y:S02]  /*a280*/  ISETP.NE.U32.AND P4, PT, R22, RZ, PT ;  /* 0x000000ff1600720c */ /* 0x000fe40003f85070 */
[----:B------:R-:W-:-:S02]  /*a290*/  SEL R113, R113, RZ, P1 ;  /* 0x000000ff71717207 */ /* 0x000fc40000800000 */
[----:B------:R-:W-:Y:S02]  /*a2a0*/  ISETP.NE.U32.AND P2, PT, R29, RZ, PT ;  /* 0x000000ff1d00720c */ /* 0x000fe40003f45070 */
[----:B------:R-:W-:Y:S02]  /*a2b0*/  ISETP.NE.U32.AND P1, PT, R112, RZ, PT ;  /* 0x000000ff7000720c */ /* 0x000fe40003f25070 */
[----:B------:R-:W-:Y:S02]  /*a2c0*/  ISETP.NE.U32.AND P3, PT, R113, RZ, PT ;  /* 0x000000ff7100720c */ /* 0x000fe40003f65070 */
[----:B------:R-:W-:-:S03]  /*a2d0*/  IADD3 R100, P5, PT, R166, UR71, RZ ;  /* 0x00000047a6647c10 */ /* 0x000fc6000ffbe0ff */
[----:B------:R2:W-:Y:S01]  /*a2e0*/  LDGSTS.E [R24+0x20008], desc[UR42][R128.64], P4 ;  /* 0x2000800080187fae */ /* 0x0005e2000a1a102a */
[----:B------:R-:W-:Y:S02]  /*a2f0*/  IADD3.X R101, PT, PT, R167, UR72, RZ, P5, !PT ;  /* 0x00000048a7657c10 */ /* 0x000fe4000affe4ff */
[----:B------:R-:W-:Y:S01]  /*a300*/  IADD3 R22, P5, PT, R158, UR71, RZ ;  /* 0x000000479e167c10 */ /* 0x000fe2000ffbe0ff */
[----:B------:R2:W-:Y:S01]  /*a310*/  LDGSTS.E [R24+0x22000], desc[UR42][R96.64], P2 ;  /* 0x2200000060187fae */ /* 0x0005e200091a102a */
[C---:B------:R-:W-:Y:S02]  /*a320*/  ISETP.GE.AND P2, PT, R252.reuse, 0x80, PT ;  /* 0x00000080fc00780c */ /* 0x040fe40003f46270 */
[----:B-1----:R-:W-:Y:S01]  /*a330*/  IADD3.X R23, PT, PT, R159, UR72, RZ, P5, !PT ;  /* 0x000000489f177c10 */ /* 0x002fe2000affe4ff */
[----:B------:R2:W-:Y:S01]  /*a340*/  LDGSTS.E [R24+0x22008], desc[UR42][R94.64], P1 ;  /* 0x220080005e187fae */ /* 0x0005e200089a102a */
[----:B------:R-:W-:-:S03]  /*a350*/  ISETP.GE.AND P1, PT, R252, 0x40, PT ;  /* 0x00000040fc00780c */ /* 0x000fc60003f26270 */
[----:B------:R-:W0:Y:S04]  /*a360*/  LDGDEPBAR ;  /* 0x00000000000079af */ /* 0x000e280000000000 */
        /* <DEDUP_REMOVED lines=64> */
[----:B------:R-:W0:Y:S01]  /*a770*/  LDGDEPBAR ;  /* 0x00000000000079af */ /* 0x000e220000000000 */
[----:B------:R-:W-:Y:S05]  /*a780*/  @!P2 BRA `(.L_x_7) ;  /* 0x000000400074a947 */ /* 0x000fea0003800000 */
[----:B------:R-:W3:Y:S01]  /*a790*/  LDL.LU R145, [R1+0xc] ;  /* 0x00000c0001917983 */ /* 0x000ee20000300800 */
[----:B--2---:R-:W-:Y:S02]  /*a7a0*/  SHF.R.S32.HI R58, RZ, 0x1f, R10 ;  /* 0x0000001fff3a7819 */ /* 0x004fe4000001140a */
[C---:B------:R-:W-:Y:S01]  /*a7b0*/  IADD3 R198, P4, PT, R10.reuse, R125, RZ ;  /* 0x0000007d0ac67210 */ /* 0x040fe20007f9e0ff */
[----:B------:R-:W2:Y:S01]  /*a7c0*/  LDL.LU R209, [R1+0x10] ;  /* 0x0000100001d17983 */ /* 0x000ea20000300800 */
[C---:B------:R-:W-:Y:S02]  /*a7d0*/  IADD3 R196, P5, PT, R10.reuse, R226, RZ ;  /* 0x000000e20ac47210 */ /* 0x040fe40007fbe0ff */
[C---:B------:R-:W-:Y:S01]  /*a7e0*/  IADD3 R192, P3, PT, R10.reuse, R228, RZ ;  /* 0x000000e40ac07210 */ /* 0x040fe20007f7e0ff */
[----:B------:R-:W4:Y:S01]  /*a7f0*/  LDL.LU R216, [R1+0x1c] ;  /* 0x00001c0001d87983 */ /* 0x000f220000300800 */
[----:B------:R-:W-:Y:S01]  /*a800*/  IADD3 R194, P2, PT, R10, R227, RZ ;  /* 0x000000e30ac27210 */ /* 0x000fe20007f5e0ff */
[----:B------:R-:W-:Y:S01]  /*a810*/  IMAD R108, R202, UR16, RZ ;  /* 0x00000010ca6c7c24 */ /* 0x000fe2000f8e02ff */
[----:B-----5:R-:W-:Y:S01]  /*a820*/  SHF.R.S32.HI R118, RZ, 0x1f, R8 ;  /* 0x0000001fff767819 */ /* 0x020fe20000011408 */
[----:B------:R-:W4:Y:S01]  /*a830*/  LDL.LU R139, [R1+0x24] ;  /* 0x00002400018b7983 */ /* 0x000f220000300800 */
[----:B------:R-:W-:Y:S01]  /*a840*/  IMAD R116, R218, UR16, RZ ;  /* 0x00000010da747c24 */ /* 0x000fe2000f8e02ff */
[----:B------:R-:W1:Y:S02]  /*a850*/  LDCU.128 UR4, c[0x0][0x380] ;  /* 0x00007000ff0477ac */ /* 0x000e640008000c00 */
[----:B------:R-:W4:Y:S01]  /*a860*/  LDL.LU R217, [R1+0x2c] ;  /* 0x00002c0001d97983 */ /* 0x000f220000300800 */
[----:B------:R-:W-:-:S02]  /*a870*/  LEA.HI.X.SX32 R199, R125, R58, 0x1, P4 ;  /* 0x0000003a7dc77211 */ /* 0x000fc400020f0eff */
[----:B------:R-:W-:Y:S01]  /*a880*/  IADD3 R190, P4, PT, R10, R229, RZ ;  /* 0x000000e50abe7210 */ /* 0x000fe20007f9e0ff */
[----:B------:R-:W4:Y:S01]  /*a890*/  LDL.LU R135, [R1+0x30] ;  /* 0x0000300001877983 */ /* 0x000f220000300800 */
[----:B------:R-:W-:Y:S02]  /*a8a0*/  LEA.HI.X.SX32 R197, R226, R58, 0x1, P5 ;  /* 0x0000003ae2c57211 */ /* 0x000fe400028f0eff */
[C---:B------:R-:W-:Y:S01]  /*a8b0*/  IADD3 R188, P5, PT, R10.reuse, R230, RZ ;  /* 0x000000e60abc7210 */ /* 0x040fe20007fbe0ff */
[----:B------:R-:W4:Y:S01]  /*a8c0*/  LDL.LU R133, [R1+0x34] ;  /* 0x0000340001857983 */ /* 0x000f220000300800 */
[-C--:B------:R-:W-:Y:S02]  /*a8d0*/  LEA.HI.X.SX32 R191, R229, R58.reuse, 0x1, P4 ;  /* 0x0000003ae5bf7211 */ /* 0x080fe400020f0eff */
[----:B------:R-:W-:Y:S01]  /*a8e0*/  IADD3 R182, P4, PT, R10, R233, RZ ;  /* 0x000000e90ab67210 */ /* 0x000fe20007f9e0ff */
[----:B------:R-:W4:Y:S01]  /*a8f0*/  LDL.LU R224, [R1+0x3c] ;  /* 0x00003c0001e07983 */ /* 0x000f220000300800 */
[----:B------:R-:W-:-:S02]  /*a900*/  LEA.HI.X.SX32 R189, R230, R58, 0x1, P5 ;  /* 0x0000003ae6bd7211 */ /* 0x000fc400028f0eff */
[C---:B------:R-:W-:Y:S01]  /*a910*/  IADD3 R180, P5, PT, R10.reuse, R234, RZ ;  /* 0x000000ea0ab47210 */ /* 0x040fe20007fbe0ff */
[----:B------:R-:W4:Y:S01]  /*a920*/  LDL.LU R206, [R1+0x44] ;  /* 0x0000440001ce7983 */ /* 0x000f220000300800 */
[-C--:B------:R-:W-:Y:S02]  /*a930*/  LEA.HI.X.SX32 R183, R233, R58.reuse, 0x1, P4 ;  /* 0x0000003ae9b77211 */ /* 0x080fe400020f0eff */
[----:B------:R-:W-:Y:S01]  /*a940*/  IADD3 R174, P4, PT, R10, R237, RZ ;  /* 0x000000ed0aae7210 */ /* 0x000fe20007f9e0ff */
[----:B------:R-:W4:Y:S01]  /*a950*/  LDL.LU R207, [R1+0x48] ;  /* 0x0000480001cf7983 */ /* 0x000f220000300800 */
[----:B------:R-:W-:Y:S02]  /*a960*/  LEA.HI.X.SX32 R181, R234, R58, 0x1, P5 ;  /* 0x0000003aeab57211 */ /* 0x000fe400028f0eff */
[----:B------:R-:W-:Y:S01]  /*a970*/  IADD3 R172, P5, PT, R10, R238, RZ ;  /* 0x000000ee0aac7210 */ /* 0x000fe20007fbe0ff */
[----:B------:R-:W4:Y:S01]  /*a980*/  LDL.LU R214, [R1+0x4c] ;  /* 0x00004c0001d67983 */ /* 0x000f220000300800 */
[----:B------:R-:W-:-:S02]  /*a990*/  LEA.HI.X.SX32 R175, R237, R58, 0x1, P4 ;  /* 0x0000003aedaf7211 */ /* 0x000fc400020f0eff */
[-C--:B------:R-:W-:Y:S01]  /*a9a0*/  LEA.HI.X.SX32 R193, R228, R58.reuse, 0x1, P3 ;  /* 0x0000003ae4c17211 */ /* 0x080fe200018f0eff */
[----:B------:R-:W4:Y:S01]  /*a9b0*/  LDL.LU R215, [R1+0x50] ;  /* 0x0000500001d77983 */ /* 0x000f220000300800 */
[----:B------:R-:W-:Y:S02]  /*a9c0*/  IADD3 R166, P4, PT, R10, R241, RZ ;  /* 0x000000f10aa67210 */ /* 0x000fe40007f9e0ff */
[----:B------:R-:W-:Y:S01]  /*a9d0*/  LEA.HI.X.SX32 R173, R238, R58, 0x1, P5 ;  /* 0x0000003aeead7211 */ /* 0x000fe200028f0eff */
[----:B------:R-:W4:Y:S01]  /*a9e0*/  LDL.LU R200, [R1+0x54] ;  /* 0x0000540001c87983 */ /* 0x000f220000300800 */
[C---:B------:R-:W-:Y:S02]  /*a9f0*/  IADD3 R184, P3, PT, R10.reuse, R232, RZ ;  /* 0x000000e80ab87210 */ /* 0x040fe40007f7e0ff */
[----:B------:R-:W-:Y:S01]  /*aa00*/  IADD3 R164, P5, PT, R10, R242, RZ ;  /* 0x000000f20aa47210 */ /* 0x000fe20007fbe0ff */
[----:B------:R-:W4:Y:S01]  /*aa10*/  LDL.LU R201, [R1+0x58] ;  /* 0x0000580001c97983 */ /* 0x000f220000300800 */
[----:B------:R-:W-:-:S02]  /*aa20*/  LEA.HI.X.SX32 R167, R241, R58, 0x1, P4 ;  /* 0x0000003af1a77211 */ /* 0x000fc400020f0eff */
[-C--:B------:R-:W-:Y:S01]  /*aa30*/  LEA.HI.X.SX32 R185, R232, R58.reuse, 0x1, P3 ;  /* 0x0000003ae8b97211 */ /* 0x080fe200018f0eff */
[----:B------:R-:W4:Y:S01]  /*aa40*/  LDL.LU R208, [R1+0x5c] ;  /* 0x00005c0001d07983 */ /* 0x000f220000300800 */
[----:B------:R-:W-:Y:S02]  /*aa50*/  IADD3 R158, P4, PT, R10, R245, RZ ;  /* 0x000000f50a9e7210 */ /* 0x000fe40007f9e0ff */
[----:B------:R-:W-:Y:S02]  /*aa60*/  LEA.HI.X.SX32 R165, R242, R58, 0x1, P5 ;  /* 0x0000003af2a57211 */ /* 0x000fe400028f0eff */
[C---:B------:R-:W-:Y:S02]  /*aa70*/  IADD3 R176, P3, PT, R10.reuse, R236, RZ ;  /* 0x000000ec0ab07210 */ /* 0x040fe40007f7e0ff */
[----:B------:R-:W-:Y:S02]  /*aa80*/  IADD3 R156, P5, PT, R10, R246, RZ ;  /* 0x000000f60a9c7210 */ /* 0x000fe40007fbe0ff */
[----:B------:R-:W-:-:S02]  /*aa90*/  LEA.HI.X.SX32 R159, R245, R58, 0x1, P4 ;  /* 0x0000003af59f7211 */ /* 0x000fc400020f0eff */
[-C--:B------:R-:W-:Y:S02]  /*aaa0*/  LEA.HI.X.SX32 R177, R236, R58.reuse, 0x1, P3 ;  /* 0x0000003aecb17211 */ /* 0x080fe400018f0eff */
[----:B------:R-:W-:Y:S02]  /*aab0*/  IADD3 R150, P4, PT, R10, R249, RZ ;  /* 0x000000f90a967210 */ /* 0x000fe40007f9e0ff */
[----:B------:R-:W-:Y:S02]  /*aac0*/  LEA.HI.X.SX32 R157, R246, R58, 0x1, P5 ;  /* 0x0000003af69d7211 */ /* 0x000fe400028f0eff */
[C---:B------:R-:W-:Y:S02]  /*aad0*/  IADD3 R168, P3, PT, R10.reuse, R240, RZ ;  /* 0x000000f00aa87210 */ /* 0x040fe40007f7e0ff */
[----:B------:R-:W-:Y:S02]  /*aae0*/  IADD3 R148, P5, PT, R10, R250, RZ ;  /* 0x000000fa0a947210 */ /* 0x000fe40007fbe0ff */
[----:B------:R-:W-:-:S02]  /*aaf0*/  LEA.HI.X.SX32 R151, R249, R58, 0x1, P4 ;  /* 0x0000003af9977211 */ /* 0x000fc400020f0eff */
[-C--:B------:R-:W-:Y:S02]  /*ab00*/  LEA.HI.X.SX32 R169, R240, R58.reuse, 0x1, P3 ;  /* 0x0000003af0a97211 */ /* 0x080fe400018f0eff */
[----:B------:R-:W-:Y:S02]  /*ab10*/  LEA.HI.X.SX32 R149, R250, R58, 0x1, P5 ;  /* 0x0000003afa957211 */ /* 0x000fe400028f0eff */
[----:B------:R-:W-:Y:S02]  /*ab20*/  IADD3 R160, P3, PT, R10, R244, RZ ;  /* 0x000000f40aa07210 */ /* 0x000fe40007f7e0ff */
[-C--:B------:R-:W-:Y:S02]  /*ab30*/  LEA.HI.X.SX32 R195, R227, R58.reuse, 0x1, P2 ;  /* 0x0000003ae3c37211 */ /* 0x080fe400010f0eff */
[----:B------:R-:W-:Y:S02]  /*ab40*/  LEA.HI.X.SX32 R161, R244, R58, 0x1, P3 ;  /* 0x0000003af4a17211 */ /* 0x000fe400018f0eff */
[----:B------:R-:W-:-:S02]  /*ab50*/  IADD3 R152, P3, PT, R10, R248, RZ ;  /* 0x000000f80a987210 */ /* 0x000fc40007f7e0ff */
[----:B------:R-:W-:Y:S02]  /*ab60*/  IADD3 R186, P2, PT, R10, R231, RZ ;  /* 0x000000e70aba7210 */ /* 0x000fe40007f5e0ff */
[-C--:B------:R-:W-:Y:S02]  /*ab70*/  LEA.HI.X.SX32 R153, R248, R58.reuse, 0x1, P3 ;  /* 0x0000003af8997211 */ /* 0x080fe400018f0eff */
[----:B------:R-:W-:Y:S02]  /*ab80*/  LEA.HI.X.SX32 R187, R231, R58, 0x1, P2 ;  /* 0x0000003ae7bb7211 */ /* 0x000fe400010f0eff */
[----:B------:R-:W-:-:S04]  /*ab90*/  IADD3 R178, P2, PT, R10, R235, RZ ;  /* 0x000000eb0ab27210 */ /* 0x000fc80007f5e0ff */
        /* <DEDUP_REMOVED lines=8> */
[-C--:B------:R-:W-:Y:S02]  /*ac20*/  LEA.HI.X.SX32 R147, R251, R58.reuse, 0x1, P2 ;  /* 0x0000003afb937211 */ /* 0x080fe400010f0eff */
[C---:B---3--:R-:W-:Y:S02]  /*ac30*/  IADD3 R144, P3, PT, R10.reuse, R145, RZ ;  /* 0x000000910a907210 */ /* 0x048fe40007f7e0ff */
[C---:B--2---:R-:W-:Y:S02]  /*ac40*/  IADD3 R142, P4, PT, R10.reuse, R209, RZ ;  /* 0x000000d10a8e7210 */ /* 0x044fe40007f9e0ff */
[----:B------:R-:W-:Y:S02]  /*ac50*/  LEA.HI.X.SX32 R145, R145, R58, 0x1, P3 ;  /* 0x0000003a91917211 */ /* 0x000fe400018f0eff */
[----:B----4-:R-:W-:Y:S02]  /*ac60*/  IADD3 R140, P5, PT, R10, R216, RZ ;  /* 0x000000d80a8c7210 */ /* 0x010fe40007fbe0ff */
[----:B------:R-:W-:-:S02]  /*ac70*/  LEA.HI.X.SX32 R143, R209, R58, 0x1, P4 ;  /* 0x0000003ad18f7211 */ /* 0x000fc400020f0eff */
[----:B------:R-:W2:Y:S01]  /*ac80*/  LDL.LU R209, [R1+0x60] ;  /* 0x0000600001d17983 */ /* 0x000ea20000300800 */
[----:B------:R-:W-:Y:S02]  /*ac90*/  LEA.HI.X.SX32 R141, R216, R58, 0x1, P5 ;  /* 0x0000003ad88d7211 */ /* 0x000fe400028f0eff */
[C---:B------:R-:W-:Y:S01]  /*aca0*/  IADD3 R138, P2, PT, R10.reuse, R139, RZ ;  /* 0x0000008b0a8a7210 */ /* 0x040fe20007f5e0ff */
[----:B------:R-:W3:Y:S01]  /*acb0*/  LDL.LU R216, [R1+0x64] ;  /* 0x0000640001d87983 */ /* 0x000ee20000300800 */
[----:B------:R-:W-:-:S04]  /*acc0*/  IADD3 R136, P3, PT, R10, R217, RZ ;  /* 0x000000d90a887210 */ /* 0x000fc80007f7e0ff */
[----:B------:R-:W-:Y:S02]  /*acd0*/  LEA.HI.X.SX32 R137, R217, R58, 0x1, P3 ;  /* 0x0000003ad9897211 */ /* 0x000fe400018f0eff */
[----:B------:R-:W4:Y:S01]  /*ace0*/  LDL.LU R217, [R1+0x68] ;  /* 0x0000680001d97983 */ /* 0x000f220000300800 */
[----:B------:R-:W-:-:S03]  /*acf0*/  IADD3 R134, P4, PT, R10, R135, RZ ;  /* 0x000000870a867210 */ /* 0x000fc60007f9e0ff */
[----:B------:R-:W4:Y:S01]  /*ad00*/  LDL.LU R77, [R1+0x6c] ;  /* 0x00006c00014d7983 */ /* 0x000f220000300800 */
[----:B------:R-:W-:-:S03]  /*ad10*/  IADD3 R132, P5, PT, R10, R133, RZ ;  /* 0x000000850a847210 */ /* 0x000fc60007fbe0ff */
[----:B------:R-:W4:Y:S01]  /*ad20*/  LDL.LU R24, [R1+0x70] ;  /* 0x0000700001187983 */ /* 0x000f220000300800 */
[----:B------:R-:W-:-:S03]  /*ad30*/  LEA.HI.X.SX32 R139, R139, R58, 0x1, P2 ;  /* 0x0000003a8b8b7211 */ /* 0x000fc600010f0eff */
[----:B------:R-:W4:Y:S01]  /*ad40*/  LDL.LU R85, [R1+0x74] ;  /* 0x0000740001557983 */ /* 0x000f220000300800 */
[----:B------:R-:W-:-:S03]  /*ad50*/  IADD3 R130, P2, PT, R10, R224, RZ ;  /* 0x000000e00a827210 */ /* 0x000fc60007f5e0ff */
[----:B------:R-:W4:Y:S01]  /*ad60*/  LDL.LU R95, [R1+0x78] ;  /* 0x00007800015f7983 */ /* 0x000f220000300800 */
[----:B------:R-:W-:-:S03]  /*ad70*/  IADD3 R128, P3, PT, R10, R206, RZ ;  /* 0x000000ce0a807210 */ /* 0x000fc60007f7e0ff */
[----:B------:R-:W4:Y:S01]  /*ad80*/  LDL.LU R97, [R1+0x7c] ;  /* 0x00007c0001617983 */ /* 0x000f220000300800 */
[----:B------:R-:W-:-:S03]  /*ad90*/  LEA.HI.X.SX32 R135, R135, R58, 0x1, P4 ;  /* 0x0000003a87877211 */ /* 0x000fc600020f0eff */
[----:B------:R-:W4:Y:S01]  /*ada0*/  LDL.LU R113, [R1+0x80] ;  /* 0x0000800001717983 */ /* 0x000f220000300800 */
[C---:B------:R-:W-:Y:S02]  /*adb0*/  IADD3 R96, P4, PT, R10.reuse, R207, RZ ;  /* 0x000000cf0a607210 */ /* 0x040fe40007f9e0ff */
[----:B------:R-:W-:Y:S01]  /*adc0*/  LEA.HI.X.SX32 R133, R133, R58, 0x1, P5 ;  /* 0x0000003a85857211 */ /* 0x000fe200028f0eff */
[----:B------:R-:W4:Y:S01]  /*add0*/  LDL.LU R112, [R1+0x84] ;  /* 0x0000840001707983 */ /* 0x000f220000300800 */
[----:B------:R-:W-:Y:S02]  /*ade0*/  IADD3 R92, P5, PT, R10, R214, RZ ;  /* 0x000000d60a5c7210 */ /* 0x000fe40007fbe0ff */
[-C--:B------:R-:W-:Y:S01]  /*adf0*/  LEA.HI.X.SX32 R131, R224, R58.reuse, 0x1, P2 ;  /* 0x0000003ae0837211 */ /* 0x080fe200010f0eff */
[----:B------:R-:W4:Y:S01]  /*ae00*/  LDL.LU R99, [R1+0x88] ;  /* 0x0000880001637983 */ /* 0x000f220000300800 */
[----:B------:R-:W-:Y:S02]  /*ae10*/  IADD3 R88, P2, PT, R10, R215, RZ ;  /* 0x000000d70a587210 */ /* 0x000fe40007f5e0ff */
[----:B------:R-:W-:Y:S01]  /*ae20*/  LEA.HI.X.SX32 R129, R206, R58, 0x1, P3 ;  /* 0x0000003ace817211 */ /* 0x000fe200018f0eff */
[----:B------:R-:W4:Y:S01]  /*ae30*/  LDL.LU R224, [R1+0x8c] ;  /* 0x00008c0001e07983 */ /* 0x000f220000300800 */
[----:B------:R-:W-:-:S02]  /*ae40*/  IADD3 R84, P3, PT, R10, R200, RZ ;  /* 0x000000c80a547210 */ /* 0x000fc40007f7e0ff */
[-C--:B------:R-:W-:Y:S01]  /*ae50*/  LEA.HI.X.SX32 R125, R207, R58.reuse, 0x1, P4 ;  /* 0x0000003acf7d7211 */ /* 0x080fe200020f0eff */
[----:B------:R-:W4:Y:S01]  /*ae60*/  LDL.LU R206, [R1+0x90] ;  /* 0x0000900001ce7983 */ /* 0x000f220000300800 */
[----:B------:R-:W-:Y:S02]  /*ae70*/  IADD3 R22, P4, PT, R10, R201, RZ ;  /* 0x000000c90a167210 */ /* 0x000fe40007f9e0ff */
[----:B------:R-:W-:Y:S01]  /*ae80*/  LEA.HI.X.SX32 R106, R214, R58, 0x1, P5 ;  /* 0x0000003ad66a7211 */ /* 0x000fe200028f0eff */
[----:B------:R-:W4:Y:S01]  /*ae90*/  LDL.LU R207, [R1+0x94] ;  /* 0x0000940001cf7983 */ /* 0x000f220000300800 */
[----:B------:R-:W-:Y:S02]  /*aea0*/  IADD3 R20, P5, PT, R10, R208, RZ ;  /* 0x000000d00a147210 */ /* 0x000fe40007fbe0ff */
[-C--:B------:R-:W-:Y:S01]  /*aeb0*/  LEA.HI.X.SX32 R104, R215, R58.reuse, 0x1, P2 ;  /* 0x0000003ad7687211 */ /* 0x080fe200010f0eff */
[----:B------:R-:W4:Y:S01]  /*aec0*/  LDL.LU R214, [R1+0x98] ;  /* 0x0000980001d67983 */ /* 0x000f220000300800 */
[----:B------:R-:W-:-:S03]  /*aed0*/  LEA.HI.X.SX32 R102, R200, R58, 0x1, P3 ;  /* 0x0000003ac8667211 */ /* 0x000fc600018f0eff */
[----:B------:R-:W4:Y:S01]  /*aee0*/  LDL.LU R215, [R1+0x9c] ;  /* 0x00009c0001d77983 */ /* 0x000f220000300800 */
[----:B------:R-:W-:-:S03]  /*aef0*/  LEA.HI.X.SX32 R100, R201, R58, 0x1, P4 ;  /* 0x0000003ac9647211 */ /* 0x000fc600020f0eff */
[----:B------:R-:W4:Y:S01]  /*af00*/  LDL.LU R200, [R1+0xa0] ;  /* 0x0000a00001c87983 */ /* 0x000f220000300800 */
[----:B------:R-:W-:-:S03]  /*af10*/  LEA.HI.X.SX32 R98, R208, R58, 0x1, P5 ;  /* 0x0000003ad0627211 */ /* 0x000fc600028f0eff */
[----:B------:R-:W4:Y:S04]  /*af20*/  LDL.LU R201, [R1+0xa4] ;  /* 0x0000a40001c97983 */ /* 0x000f280000300800 */
[----:B------:R-:W4:Y:S01]  /*af30*/  LDL.LU R208, [R1+0xa8] ;  /* 0x0000a80001d07983 */ /* 0x000f220000300800 */
[----:B------:R-:W-:Y:S01]  /*af40*/  IMAD R202, R225, UR16, RZ ;  /* 0x00000010e1ca7c24 */ /* 0x000fe2000f8e02ff */
[C---:B--2---:R-:W-:Y:S02]  /*af50*/  IADD3 R18, P2, PT, R10.reuse, R209, RZ ;  /* 0x000000d10a127210 */ /* 0x044fe40007f5e0ff */
[----:B---3--:R-:W-:Y:S02]  /*af60*/  IADD3 R19, P3, PT, R10, R216, RZ ;  /* 0x000000d80a137210 */ /* 0x008fe40007f7e0ff */
[----:B------:R-:W-:-:S02]  /*af70*/  LEA.HI.X.SX32 R94, R209, R58, 0x1, P2 ;  /* 0x0000003ad15e7211 */ /* 0x000fc400010f0eff */
[----:B------:R-:W-:Y:S01]  /*af80*/  LEA.HI.X.SX32 R90, R216, R58, 0x1, P3 ;  /* 0x0000003ad85a7211 */ /* 0x000fe200018f0eff */
[----:B------:R-:W2:Y:S04]  /*af90*/  LDL.LU R209, [R1+0xac] ;  /* 0x0000ac0001d17983 */ /* 0x000ea80000300800 */
[----:B------:R-:W3:Y:S01]  /*afa0*/  LDL.LU R216, [R1+0xb0] ;  /* 0x0000b00001d87983 */ /* 0x000ee20000300800 */
[----:B----4-:R-:W-:-:S04]  /*afb0*/  IADD3 R21, P4, PT, R10, R217, RZ ;  /* 0x000000d90a157210 */ /* 0x010fc80007f9e0ff */
[----:B------:R-:W-:Y:S02]  /*afc0*/  LEA.HI.X.SX32 R86, R217, R58, 0x1, P4 ;  /* 0x0000003ad9567211 */ /* 0x000fe400020f0eff */
[----:B------:R-:W4:Y:S04]  /*afd0*/  LDL.LU R217, [R1+0xb4] ;  /* 0x0000b40001d97983 */ /* 0x000f280000300800 */
[----:B------:R-:W2:Y:S01]  /*afe0*/  LDL.LU R225, [R1+0x13c] ;  /* 0x00013c0001e17983 */ /* 0x000ea20000300800 */
[----:B------:R-:W-:-:S04]  /*aff0*/  IADD3 R25, P2, PT, R10, R24, RZ ;  /* 0x000000180a197210 */ /* 0x000fc80007f5e0ff */
[----:B------:R-:W-:Y:S02]  /*b000*/  LEA.HI.X.SX32 R24, R24, R58, 0x1, P2 ;  /* 0x0000003a18187211 */ /* 0x000fe400010f0eff */
[----:B------:R-:W-:-:S04]  /*b010*/  IADD3 R33, P2, PT, R10, R113, RZ ;  /* 0x000000710a217210 */ /* 0x000fc80007f5e0ff */
[----:B------:R-:W-:Y:S02]  /*b020*/  LEA.HI.X.SX32 R32, R113, R58, 0x1, P2 ;  /* 0x0000003a71207211 */ /* 0x000fe400010f0eff */
[C---:B------:R-:W-:Y:S02]  /*b030*/  IADD3 R23, P5, PT, R10.reuse, R77, RZ ;  /* 0x0000004d0a177210 */ /* 0x040fe40007fbe0ff */
[C---:B------:R-:W-:Y:S02]  /*b040*/  IADD3 R27, P3, PT, R10.reuse, R85, RZ ;  /* 0x000000550a1b7210 */ /* 0x040fe40007f7e0ff */
[----:B------:R-:W-:-:S04]  /*b050*/  IADD3 R41, P2, PT, R10, R206, RZ ;  /* 0x000000ce0a297210 */ /* 0x000fc80007f5e0ff */
[-C--:B------:R-:W-:Y:S02]  /*b060*/  LEA.HI.X.SX32 R40, R206, R58.reuse, 0x1, P2 ;  /* 0x0000003ace287211 */ /* 0x080fe400010f0eff */
[-C--:B------:R-:W-:Y:S02]  /*b070*/  LEA.HI.X.SX32 R82, R77, R58.reuse, 0x1, P5 ;  /* 0x0000003a4d527211 */ /* 0x080fe400028f0eff */
[C---:B------:R-:W-:Y:S02]  /*b080*/  IADD3 R29, P4, PT, R10.reuse, R95, RZ ;  /* 0x0000005f0a1d7210 */ /* 0x040fe40007f9e0ff */
[C---:B------:R-:W-:Y:S02]  /*b090*/  IADD3 R31, P5, PT, R10.reuse, R97, RZ ;  /* 0x000000610a1f7210 */ /* 0x040fe40007fbe0ff */
[----:B------:R-:W-:Y:S02]  /*b0a0*/  LEA.HI.X.SX32 R26, R85, R58, 0x1, P3 ;  /* 0x0000003a551a7211 */ /* 0x000fe400018f0eff */
[----:B------:R-:W-:-:S02]  /*b0b0*/  IADD3 R49, P2, PT, R10, R200, RZ ;  /* 0x000000c80a317210 */ /* 0x000fc40007f5e0ff */
[----:B------:R-:W-:Y:S02]  /*b0c0*/  IADD3 R35, P3, PT, R10, R112, RZ ;  /* 0x000000700a237210 */ /* 0x000fe40007f7e0ff */
[-C--:B------:R-:W-:Y:S02]  /*b0d0*/  LEA.HI.X.SX32 R48, R200, R58.reuse, 0x1, P2 ;  /* 0x0000003ac8307211 */ /* 0x080fe400010f0eff */
[-C--:B------:R-:W-:Y:S02]  /*b0e0*/  LEA.HI.X.SX32 R28, R95, R58.reuse, 0x1, P4 ;  /* 0x0000003a5f1c7211 */ /* 0x080fe400020f0eff */
[----:B------:R-:W-:Y:S02]  /*b0f0*/  LEA.HI.X.SX32 R30, R97, R58, 0x1, P5 ;  /* 0x0000003a611e7211 */ /* 0x000fe400028f0eff */
[C---:B------:R-:W-:Y:S02]  /*b100*/  IADD3 R37, P4, PT, R10.reuse, R99, RZ ;  /* 0x000000630a257210 */ /* 0x040fe40007f9e0ff */
[----:B------:R-:W-:-:S02]  /*b110*/  IADD3 R39, P5, PT, R10, R224, RZ ;  /* 0x000000e00a277210 */ /* 0x000fc40007fbe0ff */
[-C--:B------:R-:W-:Y:S02]  /*b120*/  LEA.HI.X.SX32 R34, R112, R58.reuse, 0x1, P3 ;  /* 0x0000003a70227211 */ /* 0x080fe400018f0eff */
[----:B------:R-:W-:Y:S02]  /*b130*/  IADD3 R43, P3, PT, R10, R207, RZ ;  /* 0x000000cf0a2b7210 */ /* 0x000fe40007f7e0ff */
        /* <DEDUP_REMOVED lines=8> */
[----:B------:R-:W-:Y:S02]  /*b1c0*/  IADD3 R53, P4, PT, R10, R208, RZ ;  /* 0x000000d00a357210 */ /* 0x000fe40007f9e0ff */
[----:B------:R-:W-:-:S02]  /*b1d0*/  LEA.HI.X.SX32 R50, R201, R58, 0x1, P3 ;  /* 0x0000003ac9327211 */ /* 0x000fc400018f0eff */
[----:B------:R-:W-:Y:S01]  /*b1e0*/  LEA.HI.X.SX32 R52, R208, R58, 0x1, P4 ;  /* 0x0000003ad0347211 */ /* 0x000fe200020f0eff */
[----:B------:R-:W-:Y:S01]  /*b1f0*/  IMAD R127, R205, UR16, RZ ;  /* 0x00000010cd7f7c24 */ /* 0x000fe2000f8e02ff */
[----:B------:R-:W-:Y:S01]  /*b200*/  IADD3 R65, P4, PT, R8, R7, RZ ;  /* 0x0000000708417210 */ /* 0x000fe20007f9e0ff */
[----:B------:R-:W-:Y:S02]  /*b210*/  IMAD R112, R210, UR16, RZ ;  /* 0x00000010d2707c24 */ /* 0x000fe4000f8e02ff */
[----:B------:R-:W-:Y:S01]  /*b220*/  IMAD R201, R213, UR16, RZ ;  /* 0x00000010d5c97c24 */ /* 0x000fe2000f8e02ff */
[-C--:B------:R-:W-:Y:S01]  /*b230*/  LEA.HI.X.SX32 R64, R7, R118.reuse, 0x1, P4 ;  /* 0x0000007607407211 */ /* 0x080fe200020f0eff */
[----:B------:R-:W-:Y:S01]  /*b240*/  IMAD R200, R212, UR16, RZ ;  /* 0x00000010d4c87c24 */ /* 0x000fe2000f8e02ff */
[----:B------:R-:W-:Y:S01]  /*b250*/  LOP3.LUT R212, R2, 0x26, RZ, 0xfc, !PT ;  /* 0x0000002602d47812 */ /* 0x000fe200078efcff */
[----:B------:R-:W-:Y:S01]  /*b260*/  IMAD R114, R211, UR16, RZ ;  /* 0x00000010d3727c24 */ /* 0x000fe2000f8e02ff */
[----:B------:R-:W-:Y:S01]  /*b270*/  IADD3 R73, P4, PT, R8, R13, RZ ;  /* 0x0000000d08497210 */ /* 0x000fe20007f9e0ff */
[----:B------:R-:W-:Y:S01]  /*b280*/  IMAD R122, R219, UR16, RZ ;  /* 0x00000010db7a7c24 */ /* 0x000fe2000f8e02ff */
[----:B------:R-:W-:Y:S01]  /*b290*/  LOP3.LUT R205, R2, 0x28, RZ, 0xfc, !PT ;  /* 0x0000002802cd7812 */ /* 0x000fe200078efcff */
[----:B------:R-:W-:Y:S01]  /*b2a0*/  IMAD R126, R204, UR16, RZ ;  /* 0x00000010cc7e7c24 */ /* 0x000fe2000f8e02ff */
[----:B------:R-:W-:Y:S01]  /*b2b0*/  LEA.HI.X.SX32 R72, R13, R118, 0x1, P4 ;  /* 0x000000760d487211 */ /* 0x000fe200020f0eff */
[----:B------:R-:W-:Y:S01]  /*b2c0*/  IMAD R110, R203, UR16, RZ ;  /* 0x00000010cb6e7c24 */ /* 0x000fe2000f8e02ff */
[----:B------:R-:W-:Y:S01]  /*b2d0*/  LOP3.LUT R213, R2, 0x24, RZ, 0xfc, !PT ;  /* 0x0000002402d57812 */ /* 0x000fe200078efcff */
[----:B------:R-:W-:Y:S01]  /*b2e0*/  IMAD R204, R212, UR16, RZ ;  /* 0x00000010d4cc7c24 */ /* 0x000fe2000f8e02ff */
[----:B------:R-:W-:Y:S01]  /*b2f0*/  IADD3 R91, P4, PT, R8, R114, RZ ;  /* 0x00000072085b7210 */ /* 0x000fe20007f9e0ff */
[----:B------:R-:W-:Y:S01]  /*b300*/  IMAD R203, R205, UR16, RZ ;  /* 0x00000010cdcb7c24 */ /* 0x000fe2000f8e02ff */
[----:B------:R-:W-:Y:S01]  /*b310*/  LOP3.LUT R212, R2, 0x22, RZ, 0xfc, !PT ;  /* 0x0000002202d47812 */ /* 0x000fe200078efcff */
[----:B------:R-:W-:Y:S01]  /*b320*/  IMAD R205, R213, UR16, RZ ;  /* 0x00000010d5cd7c24 */ /* 0x000fe2000f8e02ff */
[----:B------:R-:W-:-:S02]  /*b330*/  LEA.HI.X.SX32 R114, R114, R118, 0x1, P4 ;  /* 0x0000007672727211 */ /* 0x000fc400020f0eff */
[----:B------:R-:W-:Y:S01]  /*b340*/  IADD3 R97, P4, PT, R8, R126, RZ ;  /* 0x0000007e08617210 */ /* 0x000fe20007f9e0ff */
[----:B------:R-:W-:Y:S01]  /*b350*/  IMAD R206, R212, UR16, RZ ;  /* 0x00000010d4ce7c24 */ /* 0x000fe2000f8e02ff */
[----:B------:R-:W-:Y:S01]  /*b360*/  LOP3.LUT R213, R2, 0x20, RZ, 0xfc, !PT ;  /* 0x0000002002d57812 */ /* 0x000fe200078efcff */
[----:B------:R-:W-:Y:S01]  /*b370*/  IMAD R208, R222, UR16, RZ ;  /* 0x00000010ded07c24 */ /* 0x000fe2000f8e02ff */
[-C--:B------:R-:W-:Y:S02]  /*b380*/  LEA.HI.X.SX32 R126, R126, R118.reuse, 0x1, P4 ;  /* 0x000000767e7e7211 */ /* 0x080fe400020f0eff */
[----:B------:R-:W-:Y:S01]  /*b390*/  IADD3 R111, P4, PT, R8, R205, RZ ;  /* 0x000000cd086f7210 */ /* 0x000fe20007f9e0ff */
[----:B------:R-:W-:Y:S01]  /*b3a0*/  IMAD R207, R213, UR16, RZ ;  /* 0x00000010d5cf7c24 */ /* 0x000fe2000f8e02ff */
[----:B------:R-:W-:Y:S01]  /*b3b0*/  SHF.R.S32.HI R120, RZ, 0x1f, R252 ;  /* 0x0000001fff787819 */ /* 0x000fe200000114fc */
[----:B------:R-:W-:Y:S01]  /*b3c0*/  IMAD R210, R220, UR16, RZ ;  /* 0x00000010dcd27c24 */ /* 0x000fe2000f8e02ff */
[----:B------:R-:W-:Y:S01]  /*b3d0*/  LEA.HI.X.SX32 R205, R205, R118, 0x1, P4 ;  /* 0x00000076cdcd7211 */ /* 0x000fe200020f0eff */
[----:B------:R-:W-:Y:S01]  /*b3e0*/  IMAD R211, R221, UR16, RZ ;  /* 0x00000010ddd37c24 */ /* 0x000fe2000f8e02ff */
[----:B------:R-:W-:-:S02]  /*b3f0*/  IADD3 R117, P4, PT, R8, R208, RZ ;  /* 0x000000d008757210 */ /* 0x000fc40007f9e0ff */
[----:B------:R-:W-:Y:S02]  /*b400*/  LEA.HI R120, R120, R252, RZ, 0x6 ;  /* 0x000000fc78787211 */ /* 0x000fe400078f30ff */
[----:B------:R-:W-:Y:S02]  /*b410*/  LEA.HI.X.SX32 R208, R208, R118, 0x1, P4 ;  /* 0x00000076d0d07211 */ /* 0x000fe400020f0eff */
[----:B------:R-:W-:Y:S01]  /*b420*/  IADD3 R81, P4, PT, R8, R17, RZ ;  /* 0x0000001108517210 */ /* 0x000fe20007f9e0ff */
[----:B-1----:R-:W-:-:S03]  /*b430*/  UIMAD.WIDE.U32 UR14, UR14, 0xc, UR6 ;  /* 0x0000000c0e0e78a5 */ /* 0x002fc6000f8e0006 */
[----:B------:R-:W-:Y:S01]  /*b440*/  LEA.HI.X.SX32 R80, R17, R118, 0x1, P4 ;  /* 0x0000007611507211 */ /* 0x000fe200020f0eff */
[----:B------:R-:W-:Y:S01]  /*b450*/  UIMAD.WIDE.U32 UR8, UR11, 0xc, UR4 ;  /* 0x0000000c0b0878a5 */ /* 0x000fe2000f8e0004 */
[----:B------:R-:W-:Y:S02]  /*b460*/  IMAD.SHL.U32 R13, R22, 0x4, RZ ;  /* 0x00000004160d7824 */ /* 0x000fe400078e00ff */
[----:B------:R-:W-:Y:S01]  /*b470*/  IMAD.SHL.U32 R17, R18, 0x4, RZ ;  /* 0x0000000412117824 */ /* 0x000fe200078e00ff */
[----:B------:R-:W-:Y:S01]  /*b480*/  SHF.L.U64.HI R125, R96, 0x2, R125 ;  /* 0x00000002607d7819 */ /* 0x000fe2000001027d */
[----:B------:R-:W-:Y:S01]  /*b490*/  IMAD.SHL.U32 R7, R92, 0x4, RZ ;  /* 0x000000045c077824 */ /* 0x000fe200078e00ff */
[----:B------:R-:W-:Y:S01]  /*b4a0*/  UIMAD UR12, UR12, 0xc, URZ ;  /* 0x0000000c0c0c78a4 */ /* 0x000fe2000f8e02ff */
[----:B------:R-:W-:Y:S01]  /*b4b0*/  SHF.L.U64.HI R199, R198, 0x2, R199 ;  /* 0x00000002c6c77819 */ /* 0x000fe200000102c7 */
[----:B------:R-:W-:Y:S01]  /*b4c0*/  UIMAD UR10, UR10, 0xc, URZ ;  /* 0x0000000c0a0a78a4 */ /* 0x000fe2000f8e02ff */
[----:B------:R-:W-:Y:S01]  /*b4d0*/  SHF.L.U64.HI R197, R196, 0x2, R197 ;  /* 0x00000002c4c57819 */ /* 0x000fe200000102c5 */
[----:B------:R-:W-:Y:S01]  /*b4e0*/  VIADD R124, R124, 0xffffff40 ;  /* 0xffffff407c7c7836 */ /* 0x000fe20000000000 */
[----:B------:R-:W-:Y:S01]  /*b4f0*/  SHF.L.U64.HI R195, R194, 0x2, R195 ;  /* 0x00000002c2c37819 */ /* 0x000fe200000102c3 */
[----:B------:R-:W-:Y:S01]  /*b500*/  IMAD.SHL.U32 R198, R198, 0x4, RZ ;  /* 0x00000004c6c67824 */ /* 0x000fe200078e00ff */
        /* <DEDUP_REMOVED lines=78> */
[----:B------:R-:W-:-:S02]  /*b9f0*/  SHF.L.U64.HI R36, R37, 0x2, R36 ;  /* 0x0000000225247819 */ /* 0x000fc40000010224 */
[----:B---3--:R-:W-:-:S04]  /*ba00*/  IADD3 R57, P2, PT, R10, R216, RZ ;  /* 0x000000d80a397210 */ /* 0x008fc80007f5e0ff */
[----:B------:R-:W-:Y:S02]  /*ba10*/  LEA.HI.X.SX32 R56, R216, R58, 0x1, P2 ;  /* 0x0000003ad8387211 */ /* 0x000fe400010f0eff */
[----:B------:R-:W-:-:S04]  /*ba20*/  IADD3 R61, P2, PT, R8, R5, RZ ;  /* 0x00000005083d7210 */ /* 0x000fc80007f5e0ff */
[-C--:B------:R-:W-:Y:S02]  /*ba30*/  LEA.HI.X.SX32 R60, R5, R118.reuse, 0x1, P2 ;  /* 0x00000076053c7211 */ /* 0x080fe400010f0eff */
[----:B------:R-:W-:Y:S02]  /*ba40*/  IADD3 R69, P2, PT, R8, R11, RZ ;  /* 0x0000000b08457210 */ /* 0x000fe40007f5e0ff */
[C---:B--2---:R-:W-:Y:S02]  /*ba50*/  IADD3 R55, P5, PT, R10.reuse, R209, RZ ;  /* 0x000000d10a377210 */ /* 0x044fe40007fbe0ff */
[----:B------:R-:W-:Y:S02]  /*ba60*/  LEA.HI.X.SX32 R68, R11, R118, 0x1, P2 ;  /* 0x000000760b447211 */ /* 0x000fe400010f0eff */
[----:B----4-:R-:W-:Y:S02]  /*ba70*/  IADD3 R59, P3, PT, R10, R217, RZ ;  /* 0x000000d90a3b7210 */ /* 0x010fe40007f7e0ff */
[----:B------:R-:W-:-:S02]  /*ba80*/  IADD3 R77, P2, PT, R8, R15, RZ ;  /* 0x0000000f084d7210 */ /* 0x000fc40007f5e0ff */
[-C--:B------:R-:W-:Y:S02]  /*ba90*/  LEA.HI.X.SX32 R54, R209, R58.reuse, 0x1, P5 ;  /* 0x0000003ad1367211 */ /* 0x080fe400028f0eff */
[----:B------:R-:W-:Y:S02]  /*baa0*/  LEA.HI.X.SX32 R58, R217, R58, 0x1, P3 ;  /* 0x0000003ad93a7211 */ /* 0x000fe400018f0eff */
[----:B------:R-:W-:Y:S02]  /*bab0*/  LEA.HI.X.SX32 R76, R15, R118, 0x1, P2 ;  /* 0x000000760f4c7211 */ /* 0x000fe400010f0eff */
[C---:B------:R-:W-:Y:S02]  /*bac0*/  IADD3 R63, P3, PT, R8.reuse, R6, RZ ;  /* 0x00000006083f7210 */ /* 0x040fe40007f7e0ff */
[----:B------:R-:W-:Y:S02]  /*bad0*/  IADD3 R85, P2, PT, R8, R108, RZ ;  /* 0x0000006c08557210 */ /* 0x000fe40007f5e0ff */
[----:B------:R-:W-:-:S02]  /*bae0*/  LEA.HI.X.SX32 R62, R6, R118, 0x1, P3 ;  /* 0x00000076063e7211 */ /* 0x000fc400018f0eff */
[----:B------:R-:W-:Y:S02]  /*baf0*/  LEA.HI.X.SX32 R108, R108, R118, 0x1, P2 ;  /* 0x000000766c6c7211 */ /* 0x000fe400010f0eff */
[C---:B------:R-:W-:Y:S02]  /*bb00*/  IADD3 R71, P3, PT, R8.reuse, R12, RZ ;  /* 0x0000000c08477210 */ /* 0x040fe40007f7e0ff */
[----:B------:R-:W-:Y:S02]  /*bb10*/  IADD3 R93, P2, PT, R8, R116, RZ ;  /* 0x00000074085d7210 */ /* 0x000fe40007f5e0ff */
[-C--:B------:R-:W-:Y:S02]  /*bb20*/  LEA.HI.X.SX32 R70, R12, R118.reuse, 0x1, P3 ;  /* 0x000000760c467211 */ /* 0x080fe400018f0eff */
[----:B------:R-:W-:Y:S02]  /*bb30*/  LEA.HI.X.SX32 R116, R116, R118, 0x1, P2 ;  /* 0x0000007674747211 */ /* 0x000fe400010f0eff */
[----:B------:R-:W-:-:S02]  /*bb40*/  IADD3 R79, P3, PT, R8, R16, RZ ;  /* 0x00000010084f7210 */ /* 0x000fc40007f7e0ff */
[----:B------:R-:W-:Y:S02]  /*bb50*/  IADD3 R99, P2, PT, R8, R127, RZ ;  /* 0x0000007f08637210 */ /* 0x000fe40007f5e0ff */
[-C--:B------:R-:W-:Y:S02]  /*bb60*/  LEA.HI.X.SX32 R78, R16, R118.reuse, 0x1, P3 ;  /* 0x00000076104e7211 */ /* 0x080fe400018f0eff */
        /* <DEDUP_REMOVED lines=10> */
[C---:B------:R-:W-:Y:S02]  /*bc10*/  IADD3 R107, P2, PT, R8.reuse, R203, RZ ;  /* 0x000000cb086b7210 */ /* 0x040fe40007f5e0ff */
[----:B------:R-:W-:Y:S01]  /*bc20*/  IADD3 R67, P5, PT, R8, R9, RZ ;  /* 0x0000000908437210 */ /* 0x000fe20007fbe0ff */
[----:B------:R-:W-:Y:S01]  /*bc30*/  IMAD R209, R223, UR16, RZ ;  /* 0x00000010dfd17c24 */ /* 0x000fe2000f8e02ff */
[-C--:B------:R-:W-:Y:S02]  /*bc40*/  LEA.HI.X.SX32 R200, R200, R118.reuse, 0x1, P3 ;  /* 0x00000076c8c87211 */ /* 0x080fe400018f0eff */
[-C--:B------:R-:W-:Y:S02]  /*bc50*/  LEA.HI.X.SX32 R203, R203, R118.reuse, 0x1, P2 ;  /* 0x00000076cbcb7211 */ /* 0x080fe400010f0eff */
[----:B------:R-:W-:Y:S02]  /*bc60*/  LEA.HI.X.SX32 R66, R9, R118, 0x1, P5 ;  /* 0x0000007609427211 */ /* 0x000fe400028f0eff */
[----:B------:R-:W-:-:S02]  /*bc70*/  IADD3 R109, P3, PT, R8, R204, RZ ;  /* 0x000000cc086d7210 */ /* 0x000fc40007f7e0ff */
[C---:B------:R-:W-:Y:S02]  /*bc80*/  IADD3 R113, P2, PT, R8.reuse, R206, RZ ;  /* 0x000000ce08717210 */ /* 0x040fe40007f5e0ff */
[----:B------:R-:W-:Y:S02]  /*bc90*/  IADD3 R75, P5, PT, R8, R14, RZ ;  /* 0x0000000e084b7210 */ /* 0x000fe40007fbe0ff */
        /* <DEDUP_REMOVED lines=10> */
[----:B------:R-:W-:Y:S02]  /*bd40*/  IADD3 R123, P3, PT, R8, R211, RZ ;  /* 0x000000d3087b7210 */ /* 0x000fe40007f7e0ff */
[----:B------:R-:W-:Y:S02]  /*bd50*/  SHF.L.U64.HI R10, R84, 0x2, R102 ;  /* 0x00000002540a7819 */ /* 0x000fe40000010266 */
[----:B------:R-:W-:Y:S02]  /*bd60*/  IADD3 R83, P5, PT, R8, R225, RZ ;  /* 0x000000e108537210 */ /* 0x000fe40007fbe0ff */
[----:B------:R-:W-:Y:S02]  /*bd70*/  SHF.L.U64.HI R102, R103, 0x2, R201 ;  /* 0x0000000267667819 */ /* 0x000fe400000102c9 */
[----:B------:R-:W-:Y:S02]  /*bd80*/  SHF.R.S32.HI R201, RZ, 0x6, R120 ;  /* 0x00000006ffc97819 */ /* 0x000fe40000011478 */
[----:B------:R-:W-:-:S02]  /*bd90*/  LEA.HI.X.SX32 R210, R210, R118, 0x1, P2 ;  /* 0x00000076d2d27211 */ /* 0x000fc400010f0eff */
[-C--:B------:R-:W-:Y:S02]  /*bda0*/  LEA.HI.X.SX32 R211, R211, R118.reuse, 0x1, P3 ;  /* 0x00000076d3d37211 */ /* 0x080fe400018f0eff */
[----:B------:R-:W-:Y:S02]  /*bdb0*/  SHF.L.U64.HI R12, R22, 0x2, R100 ;  /* 0x00000002160c7819 */ /* 0x000fe40000010264 */
[----:B------:R-:W-:Y:S02]  /*bdc0*/  LEA.HI.X.SX32 R118, R225, R118, 0x1, P5 ;  /* 0x00000076e1767211 */ /* 0x000fe400028f0eff */
[----:B------:R-:W-:Y:S01]  /*bdd0*/  SHF.L.U64.HI R100, R101, 0x2, R200 ;  /* 0x0000000265647819 */ /* 0x000fe200000102c8 */
[----:B------:R-:W-:Y:S01]  /*bde0*/  IMAD.SHL.U32 R15, R20, 0x4, RZ ;  /* 0x00000004140f7824 */ /* 0x000fe200078e00ff */
[----:B------:R-:W-:Y:S01]  /*bdf0*/  VIMNMX R200, PT, PT, R201, 0x2, !PT ;  /* 0x00000002c9c87848 */ /* 0x000fe20007fe0100 */
[----:B------:R-:W-:Y:S01]  /*be00*/  IMAD.SHL.U32 R9, R88, 0x4, RZ ;  /* 0x0000000458097824 */ /* 0x000fe200078e00ff */
[----:B------:R-:W-:Y:S01]  /*be10*/  SHF.L.U64.HI R14, R20, 0x2, R98 ;  /* 0x00000002140e7819 */ /* 0x000fe20000010262 */
[----:B------:R-:W-:Y:S01]  /*be20*/  IMAD.SHL.U32 R11, R84, 0x4, RZ ;  /* 0x00000004540b7824 */ /* 0x000fe200078e00ff */
[----:B------:R-:W-:Y:S01]  /*be30*/  SHF.L.U64.HI R16, R18, 0x2, R94 ;  /* 0x0000000212107819 */ /* 0x000fe2000001025e */
[----:B------:R-:W-:Y:S01]  /*be40*/  IMAD.SHL.U32 R5, R96, 0x4, RZ ;  /* 0x0000000460057824 */ /* 0x000fe200078e00ff */
[----:B------:R-:W-:-:S02]  /*be50*/  SHF.L.U64.HI R6, R92, 0x2, R106 ;  /* 0x000000025c067819 */ /* 0x000fc4000001026a */
[----:B------:R-:W-:Y:S02]  /*be60*/  SHF.L.U64.HI R8, R88, 0x2, R104 ;  /* 0x0000000258087819 */ /* 0x000fe40000010268 */
[----:B------:R-:W-:Y:S02]  /*be70*/  SHF.L.U64.HI R18, R19, 0x2, R90 ;  /* 0x0000000213127819 */ /* 0x000fe4000001025a */
[----:B------:R-:W-:Y:S02]  /*be80*/  SHF.L.U64.HI R20, R21, 0x2, R86 ;  /* 0x0000000215147819 */ /* 0x000fe40000010256 */
[----:B------:R-:W-:Y:S02]  /*be90*/  SHF.L.U64.HI R22, R23, 0x2, R82 ;  /* 0x0000000217167819 */ /* 0x000fe40000010252 */
[----:B------:R-:W-:Y:S02]  /*bea0*/  SHF.L.U64.HI R82, R83, 0x2, R118 ;  /* 0x0000000253527819 */ /* 0x000fe40000010276 */
[----:B------:R-:W-:-:S02]  /*beb0*/  SHF.L.U64.HI R84, R85, 0x2, R108 ;  /* 0x0000000255547819 */ /* 0x000fc4000001026c */
[----:B------:R-:W-:Y:S02]  /*bec0*/  SHF.L.U64.HI R86, R87, 0x2, R110 ;  /* 0x0000000257567819 */ /* 0x000fe4000001026e */
[----:B------:R-:W-:Y:S02]  /*bed0*/  SHF.L.U64.HI R88, R89, 0x2, R112 ;  /* 0x0000000259587819 */ /* 0x000fe40000010270 */
[----:B------:R-:W-:Y:S02]  /*bee0*/  SHF.L.U64.HI R90, R91, 0x2, R114 ;  /* 0x000000025b5a7819 */ /* 0x000fe40000010272 */
[----:B------:R-:W-:Y:S02]  /*bef0*/  SHF.L.U64.HI R92, R93, 0x2, R116 ;  /* 0x000000025d5c7819 */ /* 0x000fe40000010274 */
        /* <DEDUP_REMOVED lines=69> */
[----:B------:R-:W-:-:S02]  /*c350*/  IMAD.SHL.U32 R95, R95, 0x4, RZ ;  /* 0x000000045f5f7824 */ /* 0x000fc400078e00ff */
[----:B------:R-:W-:Y:S02]  /*c360*/  IMAD.SHL.U32 R97, R97, 0x4, RZ ;  /* 0x0000000461617824 */ /* 0x000fe400078e00ff */
[----:B------:R-:W-:Y:S02]  /*c370*/  IMAD.SHL.U32 R99, R99, 0x4, RZ ;  /* 0x0000000463637824 */ /* 0x000fe400078e00ff */
[----:B------:R-:W-:Y:S02]  /*c380*/  IMAD.SHL.U32 R101, R101, 0x4, RZ ;  /* 0x0000000465657824 */ /* 0x000fe400078e00ff */
[----:B------:R-:W-:Y:S02]  /*c390*/  IMAD.SHL.U32 R103, R103, 0x4, RZ ;  /* 0x0000000467677824 */ /* 0x000fe400078e00ff */
[----:B------:R-:W-:Y:S02]  /*c3a0*/  IMAD.SHL.U32 R105, R105, 0x4, RZ ;  /* 0x0000000469697824 */ /* 0x000fe400078e00ff */
        /* <DEDUP_REMOVED lines=9> */
[----:B------:R-:W-:Y:S02]  /*c440*/  VIADD R201, R201, 0xfffffffd ;  /* 0xfffffffdc9c97836 */ /* 0x000fe40000000000 */
[----:B------:R-:W-:Y:S02]  /*c450*/  VIADD R200, R200, 0xffffffff ;  /* 0xffffffffc8c87836 */ /* 0x000fe40000000000 */
[----:B------:R-:W-:Y:S01]  /*c460*/  IMAD.MOV.U32 R126, RZ, RZ, RZ ;  /* 0x000000ffff7e7224 */ /* 0x000fe200078e00ff */
[----:B------:R-:W-:Y:S01]  /*c470*/  UMOV UR39, 0x1 ;  /* 0x0000000100277882 */ /* 0x000fe20000000000 */
[----:B------:R-:W-:Y:S01]  /*c480*/  UMOV UR38, 0x2 ;  /* 0x0000000200267882 */ /* 0x000fe20000000000 */
[----:B------:R-:W-:Y:S01]  /*c490*/  UMOV UR6, URZ ;  /* 0x000000ff00067c82 */ /* 0x000fe20008000000 */
[----:B------:R-:W-:Y:S01]  /*c4a0*/  UMOV UR5, URZ ;  /* 0x000000ff00057c82 */ /* 0x000fe20008000000 */
[----:B------:R-:W-:Y:S01]  /*c4b0*/  UMOV UR4, URZ ;  /* 0x000000ff00047c82 */ /* 0x000fe20008000000 */
[----:B------:R-:W-:-:S02]  /*c4c0*/  UIADD3 UR37, UPT, UPT, UR15, UR12, URZ ;  /* 0x0000000c0f257290 */ /* 0x000fc4000fffe0ff */
[----:B------:R-:W-:Y:S01]  /*c4d0*/  UIADD3 UR36, UPT, UPT, UR9, UR10, URZ ;  /* 0x0000000a09247290 */ /* 0x000fe2000fffe0ff */
[----:B------:R-:W-:Y:S01]  /*c4e0*/  UMOV UR68, UR14 ;  /* 0x0000000e00447c82 */ /* 0x000fe20008000000 */
[----:B------:R-:W-:-:S10]  /*c4f0*/  UMOV UR70, UR8 ;  /* 0x0000000800467c82 */ /* 0x000fd40008000000 */
.L_x_10:
[----:B------:R-:W-:Y:S01]  /*c500*/  UIADD3 UR6, UPT, UPT, UR6, 0x1, URZ ;  /* 0x0000000106067890 */ /* 0x000fe2000fffe0ff */
[----:B------:R-:W-:-:S04]  /*c510*/  DEPBAR.LE SB0, 0x2 ;  /* 0x000080800000791a */ /* 0x000fc80000000000 */
[----:B------:R-:W-:Y:S01]  /*c520*/  ULEA UR30, UR39, UR33, 0x3 ;  /* 0x00000021271e7291 */ /* 0x000fe2000f8e18ff */
[----:B------:R-:W-:Y:S01]  /*c530*/  IMAD.U32 R126, R126, -0x80000000, RZ ;  /* 0x800000007e7e7824 */ /* 0x000fe200078e00ff */
[----:B------:R-:W-:Y:S02]  /*c540*/  UISETP.GT.AND UP1, UPT, UR6, 0x2, UPT ;  /* 0x000000020600788c */ /* 0x000fe4000bf24270 */
[----:B------:R-:W-:Y:S02]  /*c550*/  UIADD3 UR30, UPT, UPT, UR30, 0x24000, URZ ;  /* 0x000240001e1e7890 */ /* 0x000fe4000fffe0ff */
[----:B------:R-:W-:Y:S01]  /*c560*/  USEL UR6, UR6, URZ, !UP1 ;  /* 0x000000ff06067287 */ /* 0x000fe2000c800000 */
[----:B------:R-:W-:Y:S06]  /*c570*/  BAR.SYNC.DEFER_BLOCKING 0x0 ;  /* 0x0000000000007b1d */ /* 0x000fec0000010000 */
[----:B------:R-:W-:Y:S05]  /*c580*/  @P0 BRA `(.L_x_8) ;  /* 0x0000000400100947 */ /* 0x000fea0003800000 */
[----:B------:R-:W-:Y:S02]  /*c590*/  ULEA UR9, UR6, UR33, 0xe ;  /* 0x0000002106097291 */ /* 0x000fe4000f8e70ff */
[----:B------:R-:W-:Y:S02]  /*c5a0*/  ULEA UR8, UR6, UR33, 0xf ;  /* 0x0000002106087291 */ /* 0x000fe4000f8e78ff */
[----:B------:R-:W-:Y:S02]  /*c5b0*/  UIADD3 UR9, UPT, UPT, UR9, 0x18000, URZ ;  /* 0x0001800009097890 */ /* 0x000fe4000fffe0ff */
[----:B------:R-:W-:Y:S02]  /*c5c0*/  USHF.R.U32.HI UR18, URZ, 0x4, UR8 ;  /* 0x00000004ff127899 */ /* 0x000fe40008011608 */
[----:B------:R-:W-:Y:S02]  /*c5d0*/  USHF.R.U32.HI UR9, URZ, 0x4, UR9 ;  /* 0x00000004ff097899 */ /* 0x000fe40008011609 */
[----:B------:R-:W-:-:S02]  /*c5e0*/  USGXT.U32 UR18, UR18, 0xe ;  /* 0x0000000e1212789a */ /* 0x000fc40008000000 */
[----:B------:R-:W-:Y:S02]  /*c5f0*/  USGXT.U32 UR16, UR9, 0xe ;  /* 0x0000000e0910789a */ /* 0x000fe40008000000 */
[----:B------:R-:W-:Y:S02]  /*c600*/  UIADD3 UR14, UP2, UPT, UR18, 0x2, URZ ;  /* 0x00000002120e7890 */ /* 0x000fe4000ff5e0ff */
[----:B------:R-:W-:Y:S01]  /*c610*/  UIADD3 UR12, UP1, UPT, UR16, 0x2, URZ ;  /* 0x00000002100c7890 */ /* 0x000fe2000ff3e0ff */
[----:B------:R-:W-:Y:S01]  /*c620*/  UMOV UR8, URZ ;  /* 0x000000ff00087c82 */ /* 0x000fe20008000000 */
[----:B------:R-:W-:Y:S01]  /*c630*/  UMOV UR7, URZ ;  /* 0x000000ff00077c82 */ /* 0x000fe20008000000 */
[----:B------:R-:W-:Y:S02]  /*c640*/  UIADD3.X UR15, UPT, UPT, UR8, 0x40004040, URZ, UP2, !UPT ;  /* 0x40004040080f7890 */ /* 0x000fe400097fe4ff */
[----:B------:R-:W-:Y:S02]  /*c650*/  UIADD3 UR56, UP5, UPT, UR14, 0x2, URZ ;  /* 0x000000020e387890 */ /* 0x000fe4000ffbe0ff */
[----:B------:R-:W-:-:S02]  /*c660*/  UIADD3.X UR13, UPT, UPT, UR7, 0x40004040, URZ, UP1, !UPT ;  /* 0x40004040070d7890 */ /* 0x000fc40008ffe4ff */
[----:B------:R-:W-:Y:S02]  /*c670*/  UIADD3 UR58, UP6, UPT, UR14, 0x4, URZ ;  /* 0x000000040e3a7890 */ /* 0x000fe4000ffde0ff */
[----:B------:R-:W-:Y:S02]  /*c680*/  UIADD3 UR60, UP1, UPT, UR14, 0x3fe, URZ ;  /* 0x000003fe0e3c7890 */ /* 0x000fe4000ff3e0ff */
[----:B------:R-:W-:Y:S02]  /*c690*/  UIADD3 UR64, UP2, UPT, UR14, 0x400, URZ ;  /* 0x000004000e407890 */ /* 0x000fe4000ff5e0ff */
[----:B------:R-:W-:Y:S02]  /*c6a0*/  UIADD3 UR62, UP4, UPT, UR12, 0x2, URZ ;  /* 0x000000020c3e7890 */ /* 0x000fe4000ff9e0ff */
[----:B------:R-:W-:Y:S02]  /*c6b0*/  UIADD3 UR66, UP3, UPT, UR14, 0x402, URZ ;  /* 0x000004020e427890 */ /* 0x000fe4000ff7e0ff */
[----:B------:R-:W-:-:S02]  /*c6c0*/  UIADD3.X UR57, UPT, UPT, UR15, URZ, URZ, UP5, !UPT ;  /* 0x000000ff0f397290 */ /* 0x000fc4000affe4ff */
[----:B------:R-:W-:Y:S02]  /*c6d0*/  UIADD3 UR22, UP5, UPT, UR12, 0x4, URZ ;  /* 0x000000040c167890 */ /* 0x000fe4000ffbe0ff */
[----:B------:R-:W-:Y:S01]  /*c6e0*/  UIADD3.X UR59, UPT, UPT, UR15, URZ, URZ, UP6, !UPT ;  /* 0x000000ff0f3b7290 */ /* 0x000fe2000b7fe4ff */
[----:B------:R-:W-:Y:S01]  /*c6f0*/  UMOV UR8, UR30 ;  /* 0x0000001e00087c82 */ /* 0x000fe20008000000 */
[----:B------:R-:W-:Y:S01]  /*c700*/  UMOV UR9, URZ ;  /* 0x000000ff00097c82 */ /* 0x000fe20008000000 */
[----:B------:R-:W-:Y:S02]  /*c710*/  UIADD3 UR24, UP6, UPT, UR12, 0x1fe, URZ ;  /* 0x000001fe0c187890 */ /* 0x000fe4000ffde0ff */
[----:B------:R-:W-:Y:S02]  /*c720*/  UIADD3.X UR61, UPT, UPT, UR15, URZ, URZ, UP1, !UPT ;  /* 0x000000ff0f3d7290 */ /* 0x000fe40008ffe4ff */
[----:B------:R-:W-:Y:S02]  /*c730*/  UIADD3 UR26, UP1, UPT, UR12, 0x200, URZ ;  /* 0x000002000c1a7890 */ /* 0x000fe4000ff3e0ff */
[----:B------:R-:W-:Y:S01]  /*c740*/  UIADD3.X UR65, UPT, UPT, UR15, URZ, URZ, UP2, !UPT ;  /* 0x000000ff0f417290 */ /* 0x000fe200097fe4ff */
[----:B------:R-:W-:Y:S01]  /*c750*/  UMOV UR7, UR8 ;  /* 0x0000000800077c82 */ /* 0x000fe20008000000 */
[----:B------:R-:W-:-:S02]  /*c760*/  UIADD3.X UR63, UPT, UPT, UR13, URZ, URZ, UP4, !UPT ;  /* 0x000000ff0d3f7290 */ /* 0x000fc4000a7fe4ff */
[----:B------:R-:W-:Y:S02]  /*c770*/  UIADD3 UR28, UP2, UPT, UR12, 0x202, URZ ;  /* 0x000002020c1c7890 */ /* 0x000fe4000ff5e0ff */
[----:B------:R-:W-:Y:S02]  /*c780*/  UIADD3.X UR67, UPT, UPT, UR15, URZ, URZ, UP3, !UPT ;  /* 0x000000ff0f437290 */ /* 0x000fe40009ffe4ff */
[----:B------:R-:W-:Y:S02]  /*c790*/  UIADD3 UR8, UP4, UPT, UR14, 0x404, URZ ;  /* 0x000004040e087890 */ /* 0x000fe4000ff9e0ff */
[----:B------:R-:W-:Y:S02]  /*c7a0*/  UIADD3 UR34, UP3, UPT, UR12, 0x204, URZ ;  /* 0x000002040c227890 */ /* 0x000fe4000ff7e0ff */
[----:B------:R-:W-:Y:S02]  /*c7b0*/  UIADD3.X UR23, UPT, UPT, UR13, URZ, URZ, UP5, !UPT ;  /* 0x000000ff0d177290 */ /* 0x000fe4000affe4ff */
[----:B------:R-:W-:-:S02]  /*c7c0*/  UIADD3.X UR25, UPT, UPT, UR13, URZ, URZ, UP6, !UPT ;  /* 0x000000ff0d197290 */ /* 0x000fc4000b7fe4ff */
[----:B------:R-:W-:Y:S02]  /*c7d0*/  UIADD3.X UR27, UPT, UPT, UR13, URZ, URZ, UP1, !UPT ;  /* 0x000000ff0d1b7290 */ /* 0x000fe40008ffe4ff */
[----:B------:R-:W-:Y:S01]  /*c7e0*/  UIADD3.X UR29, UPT, UPT, UR13, URZ, URZ, UP2, !UPT ;  /* 0x000000ff0d1d7290 */ /* 0x000fe200097fe4ff */
[----:B------:R-:W-:Y:S01]  /*c7f0*/  UMOV UR20, 0x0 ;  /* 0x0000000000147882 */ /* 0x000fe20000000000 */
[----:B------:R-:W-:Y:S01]  /*c800*/  UMOV UR21, 0x4200910 ;  /* 0x0420091000157882 */ /* 0x000fe20000000000 */
[----:B------:R-:W-:Y:S01]  /*c810*/  UMOV UR19, 0x40004040 ;  /* 0x4000404000137882 */ /* 0x000fe20000000000 */
[----:B------:R-:W-:Y:S01]  /*c820*/  UMOV UR17, 0x40004040 ;  /* 0x4000404000117882 */ /* 0x000fe20000000000 */
[----:B------:R-:W-:Y:S01]  /*c830*/  UIADD3.X UR9, UPT, UPT, UR15, URZ, URZ, UP4, !UPT ;  /* 0x000000ff0f097290 */ /* 0x000fe2000a7fe4ff */
[----:B------:R1:W-:Y:S01]  /*c840*/  UTCHMMA gdesc[UR16], gdesc[UR18], tmem[UR32], tmem[UR20], idesc[UR21], UPT ;  /* 0x00ff1412100075ea */ /* 0x0003e2000b800020 */
[----:B------:R-:W-:Y:S01]  /*c850*/  UIADD3.X UR35, UPT, UPT, UR13, URZ, URZ, UP3, !UPT ;  /* 0x000000ff0d237290 */ /* 0x000fe20009ffe4ff */
[----:B------:R-:W-:Y:S01]  /*c860*/  UMOV UR10, 0x0 ;  /* 0x00000000000a7882 */ /* 0x000fe20000000000 */
[----:B------:R-:W-:Y:S01]  /*c870*/  UMOV UR11, 0x4200910 ;  /* 0x04200910000b7882 */ /* 0x000fe20000000000 */
[----:B------:R-:W-:Y:S01]  /*c880*/  UMOV UR50, 0x0 ;  /* 0x0000000000327882 */ /* 0x000fe20000000000 */
[----:B------:R-:W-:Y:S01]  /*c890*/  UMOV UR51, 0x4200910 ;  /* 0x0420091000337882 */ /* 0x000fe20000000000 */
        /* <DEDUP_REMOVED lines=19> */
.L_x_8:
[----:B------:R-:W2:Y:S01]  /*c9d0*/  SYNCS.PHASECHK.TRANS64.TRYWAIT P3, [UR40], R126 ;  /* 0x0000007eff0075a7 */ /* 0x000ea20008061128 */
[----:B------:R-:W-:Y:S01]  /*c9e0*/  ISETP.LE.AND P2, PT, R201, UR4, PT ;  /* 0x00000004c9007c0c */ /* 0x000fe2000bf43270 */
[----:B-1----:R-:W-:Y:S01]  /*c9f0*/  UMOV UR7, UR5 ;  /* 0x0000000500077c82 */ /* 0x002fe20008000000 */
[----:B--2---:R-:W-:Y:S11]  /*ca00*/  @!P3 BRA `(.L_x_9) ;  /* 0x0000004000bcb947 */ /* 0x004ff60003800000 */
.L_x_16:
[----:B------:R-:W-:Y:S01]  /*ca10*/  BAR.SYNC.DEFER_BLOCKING 0x0 ;  /* 0x0000000000007b1d */ /* 0x000fe20000010000 */
[C---:B------:R-:W-:Y:S01]  /*ca20*/  ISETP.GE.AND P3, PT, R2.reuse, R124, PT ;  /* 0x0000007c0200720c */ /* 0x040fe20003f66270 */
[----:B------:R-:W-:Y:S01]  /*ca30*/  UIADD3 UR38, UPT, UPT, UR38, 0x1, URZ ;  /* 0x0000000126267890 */ /* 0x000fe2000fffe0ff */
[----:B------:R-:W-:Y:S01]  /*ca40*/  LOP3.LUT R203, R2, 0x2, RZ, 0xfc, !PT ;  /* 0x0000000202cb7812 */ /* 0x000fe200078efcff */
[----:B------:R-:W-:Y:S01]  /*ca50*/  UIADD3 UR4, UPT, UPT, UR4, 0x1, URZ ;  /* 0x0000000104047890 */ /* 0x000fe2000fffe0ff */
[----:B------:R-:W-:Y:S01]  /*ca60*/  SEL R126, RZ, 0x4, P3 ;  /* 0x00000004ff7e7807 */ /* 0x000fe20001800000 */
[----:B------:R-:W-:Y:S01]  /*ca70*/  UISETP.GT.AND UP1, UPT, UR38, 0x2, UPT ;  /* 0x000000022600788c */ /* 0x000fe2000bf24270 */
[----:B------:R-:W-:Y:S01]  /*ca80*/  LOP3.LUT R204, R3, 0x10, RZ, 0x3c, !PT ;  /* 0x0000001003cc7812 */ /* 0x000fe200078e3cff */
[----:B------:R-:W-:Y:S01]  /*ca90*/  UIADD3 UR39, UPT, UPT, UR39, 0x1, URZ ;  /* 0x0000000127277890 */ /* 0x000fe2000fffe0ff */
[----:B------:R-:W-:Y:S01]  /*caa0*/  SEL R126, R126, RZ, !P2 ;  /* 0x000000ff7e7e7207 */ /* 0x000fe20005000000 */
[----:B------:R-:W-:-:S02]  /*cab0*/  USEL UR38, UR38, URZ, !UP1 ;  /* 0x000000ff26267287 */ /* 0x000fc4000c800000 */
[----:B------:R-:W-:Y:S01]  /*cac0*/  UISETP.GT.AND UP1, UPT, UR39, 0x1, UPT ;  /* 0x000000012700788c */ /* 0x000fe2000bf24270 */
[----:B------:R-:W-:Y:S01]  /*cad0*/  ISETP.NE.U32.AND P3, PT, R126, RZ, PT ;  /* 0x000000ff7e00720c */ /* 0x000fe20003f65070 */
[----:B------:R-:W-:Y:S01]  /*cae0*/  ULEA UR5, UR38, UR33, 0xe ;  /* 0x0000002126057291 */ /* 0x000fe2000f8e70ff */
[----:B------:R-:W-:Y:S01]  /*caf0*/  IADD3 R126, P4, PT, R83, UR70, RZ ;  /* 0x00000046537e7c10 */ /* 0x000fe2000ff9e0ff */
[----:B------:R-:W-:Y:S01]  /*cb00*/  USEL UR39, UR39, URZ, !UP1 ;  /* 0x000000ff27277287 */ /* 0x000fe2000c800000 */
[----:B------:R-:W-:Y:S02]  /*cb10*/  UMOV UR40, UR30 ;  /* 0x0000001e00287c82 */ /* 0x000fe40008000000 */
[----:B------:R-:W-:Y:S01]  /*cb20*/  IADD3.X R127, PT, PT, R82, UR36, RZ, P4, !PT ;  /* 0x00000024527f7c10 */ /* 0x000fe2000a7fe4ff */
[----:B------:R-:W-:-:S06]  /*cb30*/  VIADD R202, R3, UR5 ;  /* 0x0000000503ca7c36 */ /* 0x000fcc0008000000 */
[----:B------:R-:W-:Y:S01]  /*cb40*/  @!PT LDS RZ, [RZ] ;  /* 0x00000000fffff984 */ /* 0x000fe20000000800 */
[----:B------:R-:W-:Y:S01]  /*cb50*/  @!PT LDS RZ, [RZ] ;  /* 0x00000000fffff984 */ /* 0x000fe20000000800 */
[----:B------:R-:W-:Y:S01]  /*cb60*/  @!PT LDS RZ, [RZ] ;  /* 0x00000000fffff984 */ /* 0x000fe20000000800 */
[----:B------:R1:W-:Y:S01]  /*cb70*/  LDGSTS.E [R202+0x18000], desc[UR42][R126.64], P3 ;  /* 0x180000007eca7fae */ /* 0x0003e200099a102a */
[----:B------:R-:W-:Y:S02]  /*cb80*/  ISETP.GE.AND P3, PT, R203, R124, PT ;  /* 0x0000007ccb00720c */ /* 0x000fe40003f66270 */
[----:B------:R-:W-:Y:S02]  /*cb90*/  LOP3.LUT R203, R2, 0x20, RZ, 0xfc, !PT ;  /* 0x0000002002cb7812 */ /* 0x000fe400078efcff */
[----:B-1----:R-:W-:-:S04]  /*cba0*/  SEL R126, RZ, 0x4, P3 ;  /* 0x00000004ff7e7807 */ /* 0x002fc80001800000 */
[----:B------:R-:W-:-:S04]  /*cbb0*/  SEL R126, R126, RZ, !P2 ;  /* 0x000000ff7e7e7207 */ /* 0x000fc80005000000 */
[----:B------:R-:W-:Y:S02]  /*cbc0*/  ISETP.NE.U32.AND P3, PT, R126, RZ, PT ;  /* 0x000000ff7e00720c */ /* 0x000fe40003f65070 */
[----:B------:R-:W-:-:S04]  /*cbd0*/  IADD3 R126, P4, PT, R81, UR70, RZ ;  /* 0x00000046517e7c10 */ /* 0x000fc8000ff9e0ff */
[----:B------:R-:W-:-:S07]  /*cbe0*/  IADD3.X R127, PT, PT, R80, UR36, RZ, P4, !PT ;  /* 0x00000024507f7c10 */ /* 0x000fce000a7fe4ff */
        /* <DEDUP_REMOVED lines=19> */
[----:B-1----:R-:W-:Y:S01]  /*cd20*/  SEL R126, RZ, 0x4, P3 ;  /* 0x00000004ff7e7807 */ /* 0x002fe20001800000 */
[----:B------:R-:W-:Y:S01]  /*cd30*/  VIADD R202, R204, UR5 ;  /* 0x00000005ccca7c36 */ /* 0x000fe20008000000 */
[----:B------:R-:W-:Y:S02]  /*cd40*/  LOP3.LUT R204, R3, 0x20, RZ, 0x3c, !PT ;  /* 0x0000002003cc7812 */ /* 0x000fe400078e3cff */
        /* <DEDUP_REMOVED lines=197> */
[----:B------:R-:W-:Y:S02]  /*d9a0*/  IADD3.X R127, PT, PT, R88, UR36, RZ, P4, !PT ;  /* 0x00000024587f7c10 */ /* 0x000fe4000a7fe4ff */
[----:B------:R-:W-:Y:S02]  /*d9b0*/  ISETP.GE.AND P4, PT, R203, R124, PT ;  /* 0x0000007ccb00720c */ /* 0x000fe40003f86270 */
[----:B------:R-:W-:-:S03]  /*d9c0*/  LOP3.LUT R203, R3, 0x70, RZ, 0x3c, !PT ;  /* 0x0000007003cb7812 */ /* 0x000fc600078e3cff */
[----:B------:R1:W-:Y:S01]  /*d9d0*/  LDGSTS.E [R202+0x1a008], desc[UR42][R126.64], P3 ;  /* 0x1a0080007eca7fae */ /* 0x0003e200099a102a */
[----:B------:R-:W-:-:S04]  /*d9e0*/  ISETP.GE.AND P3, PT, R204, R124, PT ;  /* 0x0000007ccc00720c */ /* 0x000fc80003f66270 */
[----:B-1----:R-:W-:Y:S01]  /*d9f0*/  SEL R126, RZ, 0x4, P3 ;  /* 0x00000004ff7e7807 */ /* 0x002fe20001800000 */
[----:B------:R-:W-:Y:S01]  /*da00*/  VIADD R202, R203, UR5 ;  /* 0x00000005cbca7c36 */ /* 0x000fe20008000000 */
[----:B------:R-:W-:Y:S01]  /*da10*/  LOP3.LUT R203, R2, 0x3c, RZ, 0xfc, !PT ;  /* 0x0000003c02cb7812 */ /* 0x000fe200078efcff */
[----:B------:R-:W-:Y:S01]  /*da20*/  ULEA UR5, UR38, UR33, 0xf ;  /* 0x0000002126057291 */ /* 0x000fe2000f8e78ff */
[----:B------:R-:W-:-:S04]  /*da30*/  SEL R126, R126, RZ, !P2 ;  /* 0x000000ff7e7e7207 */ /* 0x000fc80005000000 */
[----:B------:R-:W-:Y:S02]  /*da40*/  ISETP.NE.U32.AND P3, PT, R126, RZ, PT ;  /* 0x000000ff7e00720c */ /* 0x000fe40003f65070 */
[----:B------:R-:W-:-:S04]  /*da50*/  SEL R126, RZ, 0x4, P4 ;  /* 0x00000004ff7e7807 */ /* 0x000fc80002000000 */
[----:B------:R-:W-:-:S04]  /*da60*/  SEL R126, R126, RZ, !P2 ;  /* 0x000000ff7e7e7207 */ /* 0x000fc80005000000 */
[----:B------:R-:W-:Y:S02]  /*da70*/  ISETP.NE.U32.AND P4, PT, R126, RZ, PT ;  /* 0x000000ff7e00720c */ /* 0x000fe40003f85070 */
[----:B------:R-:W-:-:S04]  /*da80*/  IADD3 R126, P5, PT, R119, UR70, RZ ;  /* 0x00000046777e7c10 */ /* 0x000fc8000ffbe0ff */
[----:B------:R-:W-:-:S05]  /*da90*/  IADD3.X R127, PT, PT, R118, UR36, RZ, P5, !PT ;  /* 0x00000024767f7c10 */ /* 0x000fca000affe4ff */
[----:B------:R1:W-:Y:S02]  /*daa0*/  LDGSTS.E [R202+0x18000], desc[UR42][R126.64], P3 ;  /* 0x180000007eca7fae */ /* 0x0003e400099a102a */
[----:B-1----:R-:W-:-:S04]  /*dab0*/  IADD3 R126, P3, PT, R117, UR70, RZ ;  /* 0x00000046757e7c10 */ /* 0x002fc8000ff7e0ff */
[----:B------:R-:W-:Y:S02]  /*dac0*/  IADD3.X R127, PT, PT, R116, UR36, RZ, P3, !PT ;  /* 0x00000024747f7c10 */ /* 0x000fe40009ffe4ff */
[----:B------:R-:W-:Y:S02]  /*dad0*/  ISETP.GE.AND P3, PT, R203, R124, PT ;  /* 0x0000007ccb00720c */ /* 0x000fe40003f66270 */
[----:B------:R-:W-:Y:S01]  /*dae0*/  LOP3.LUT R203, R2, 0x3e, RZ, 0xfc, !PT ;  /* 0x0000003e02cb7812 */ /* 0x000fe200078efcff */
[----:B------:R1:W-:Y:S02]  /*daf0*/  LDGSTS.E [R202+0x18008], desc[UR42][R126.64], P4 ;  /* 0x180080007eca7fae */ /* 0x0003e4000a1a102a */
[----:B-1----:R-:W-:-:S04]  /*db00*/  SEL R126, RZ, 0x4, P3 ;  /* 0x00000004ff7e7807 */ /* 0x002fc80001800000 */
[----:B------:R-:W-:-:S04]  /*db10*/  SEL R126, R126, RZ, !P2 ;  /* 0x000000ff7e7e7207 */ /* 0x000fc80005000000 */
[----:B------:R-:W-:Y:S02]  /*db20*/  ISETP.NE.U32.AND P3, PT, R126, RZ, PT ;  /* 0x000000ff7e00720c */ /* 0x000fe40003f65070 */
[----:B------:R-:W-:-:S04]  /*db30*/  IADD3 R126, P4, PT, R87, UR70, RZ ;  /* 0x00000046577e7c10 */ /* 0x000fc8000ff9e0ff */
[----:B------:R-:W-:-:S07]  /*db40*/  IADD3.X R127, PT, PT, R86, UR36, RZ, P4, !PT ;  /* 0x00000024567f7c10 */ /* 0x000fce000a7fe4ff */
[----:B------:R1:W-:Y:S01]  /*db50*/  LDGSTS.E [R202+0x1a000], desc[UR42][R126.64], P3 ;  /* 0x1a0000007eca7fae */ /* 0x0003e200099a102a */
[----:B------:R-:W-:Y:S02]  /*db60*/  ISETP.GE.AND P3, PT, R203, R124, PT ;  /* 0x0000007ccb00720c */ /* 0x000fe40003f66270 */
[----:B------:R-:W2:Y:S02]  /*db70*/  S2R R203, SR_TID.X ;  /* 0x0000000000cb7919 */ /* 0x000ea40000002100 */
[----:B-1----:R-:W-:-:S04]  /*db80*/  SEL R126, RZ, 0x4, P3 ;  /* 0x00000004ff7e7807 */ /* 0x002fc80001800000 */
[----:B------:R-:W-:-:S04]  /*db90*/  SEL R126, R126, RZ, !P2 ;  /* 0x000000ff7e7e7207 */ /* 0x000fc80005000000 */
[----:B------:R-:W-:Y:S02]  /*dba0*/  ISETP.NE.U32.AND P3, PT, R126, RZ, PT ;  /* 0x000000ff7e00720c */ /* 0x000fe40003f65070 */
[----:B------:R-:W-:Y:S01]  /*dbb0*/  IADD3 R126, P4, PT, R85, UR70, RZ ;  /* 0x00000046557e7c10 */ /* 0x000fe2000ff9e0ff */
[----:B------:R-:W-:-:S03]  /*dbc0*/  UIADD3 UR70, UP3, UPT, UR70, UR69, URZ ;  /* 0x0000004546467290 */ /* 0x000fc6000ff7e0ff */
[----:B------:R-:W-:Y:S01]  /*dbd0*/  IADD3.X R127, PT, PT, R84, UR36, RZ, P4, !PT ;  /* 0x00000024547f7c10 */ /* 0x000fe2000a7fe4ff */
[----:B------:R-:W-:-:S06]  /*dbe0*/  UIADD3.X UR36, UPT, UPT, UR36, UR41, URZ, UP3, !UPT ;  /* 0x0000002924247290 */ /* 0x000fcc0009ffe4ff */
[----:B------:R1:W-:Y:S01]  /*dbf0*/  LDGSTS.E [R202+0x1a008], desc[UR42][R126.64], P3 ;  /* 0x1a0080007eca7fae */ /* 0x0003e200099a102a */
[----:B--2---:R-:W-:-:S03]  /*dc00*/  LOP3.LUT R203, R203, 0x3f, RZ, 0xc0, !PT ;  /* 0x0000003fcbcb7812 */ /* 0x004fc600078ec0ff */
[----:B------:R-:W0:Y:S01]  /*dc10*/  LDGDEPBAR ;  /* 0x00000000000079af */ /* 0x000e220000000000 */
[----:B------:R-:W-:Y:S01]  /*dc20*/  ISETP.GE.AND P3, PT, R203, R124, PT ;  /* 0x0000007ccb00720c */ /* 0x000fe20003f66270 */
[----:B------:R-:W-:Y:S01]  /*dc30*/  VIADD R124, R124, 0xffffffc0 ;  /* 0xffffffc07c7c7836 */ /* 0x000fe20000000000 */
[C---:B------:R-:W-:Y:S02]  /*dc40*/  LOP3.LUT R203, R4.reuse, 0x20, RZ, 0x3c, !PT ;  /* 0x0000002004cb7812 */ /* 0x040fe400078e3cff */
[----:B-1----:R-:W-:Y:S01]  /*dc50*/  SEL R126, RZ, 0x4, P3 ;  /* 0x00000004ff7e7807 */ /* 0x002fe20001800000 */
[----:B------:R-:W-:-:S03]  /*dc60*/  VIADD R202, R4, UR5 ;  /* 0x0000000504ca7c36 */ /* 0x000fc60008000000 */
[----:B------:R-:W-:-:S04]  /*dc70*/  SEL R126, R126, RZ, !P2 ;  /* 0x000000ff7e7e7207 */ /* 0x000fc80005000000 */
[----:B------:R-:W-:Y:S02]  /*dc80*/  ISETP.NE.U32.AND P2, PT, R126, RZ, PT ;  /* 0x000000ff7e00720c */ /* 0x000fe40003f45070 */
[----:B------:R-:W-:-:S04]  /*dc90*/  IADD3 R126, P3, PT, R59, UR68, RZ ;  /* 0x000000443b7e7c10 */ /* 0x000fc8000ff7e0ff */
[----:B------:R-:W-:-:S07]  /*dca0*/  IADD3.X R127, PT, PT, R58, UR37, RZ, P3, !PT ;  /* 0x000000253a7f7c10 */ /* 0x000fce0009ffe4ff */
[----:B------:R1:W-:Y:S02]  /*dcb0*/  LDGSTS.E [R202], desc[UR42][R126.64], P2 ;  /* 0x000000007eca7fae */ /* 0x0003e400091a102a */
[----:B-1----:R-:W-:-:S04]  /*dcc0*/  IADD3 R126, P3, PT, R51, UR68, RZ ;  /* 0x00000044337e7c10 */ /* 0x002fc8000ff7e0ff */
[----:B------:R-:W-:-:S05]  /*dcd0*/  IADD3.X R127, PT, PT, R50, UR37, RZ, P3, !PT ;  /* 0x00000025327f7c10 */ /* 0x000fca0009ffe4ff */
[----:B------:R1:W-:Y:S02]  /*dce0*/  LDGSTS.E [R202+0x400], desc[UR42][R126.64], P2 ;  /* 0x004000007eca7fae */ /* 0x0003e400091a102a */
        /* <DEDUP_REMOVED lines=42> */
[----:B-1----:R-:W-:Y:S01]  /*df90*/  IADD3 R126, P3, PT, R57, UR68, RZ ;  /* 0x00000044397e7c10 */ /* 0x002fe2000ff7e0ff */
[----:B------:R-:W-:Y:S01]  /*dfa0*/  VIADD R202, R203, UR5 ;  /* 0x00000005cbca7c36 */ /* 0x000fe20008000000 */
[----:B------:R-:W-:Y:S02]  /*dfb0*/  LOP3.LUT R203, R4, 0x40, RZ, 0x3c, !PT ;  /* 0x0000004004cb7812 */ /* 0x000fe400078e3cff */
        /* <DEDUP_REMOVED lines=99> */
[----:B------:R-:W-:Y:S02]  /*e5f0*/  USEL UR5, URZ, 0x1, !UP1 ;  /* 0x00000001ff057887 */ /* 0x000fe4000c800000 */
[----:B------:R-:W-:Y:S02]  /*e600*/  IADD3.X R127, PT, PT, R52, UR37, RZ, P3, !PT ;  /* 0x00000025347f7c10 */ /* 0x000fe40009ffe4ff */
[----:B------:R-:W-:-:S03]  /*e610*/  ULOP3.LUT UR5, UR7, UR5, URZ, 0x3c, !UPT ;  /* 0x0000000507057292 */ /* 0x000fc6000f8e3cff */
        /* <DEDUP_REMOVED lines=44> */
[----:B------:R-:W-:-:S03]  /*e8e0*/  UIADD3 UR68, UP2, UPT, UR68, UR71, URZ ;  /* 0x0000004744447290 */ /* 0x000fc6000ff5e0ff */
[----:B------:R-:W-:Y:S01]  /*e8f0*/  IADD3.X R127, PT, PT, R199, UR37, RZ, P3, !PT ;  /* 0x00000025c77f7c10 */ /* 0x000fe20009ffe4ff */
[----:B------:R-:W-:-:S04]  /*e900*/  UIADD3.X UR37, UPT, UPT, UR37, UR72, URZ, UP2, !UPT ;  /* 0x0000004825257290 */ /* 0x000fc800097fe4ff */
[----:B------:R1:W-:Y:S01]  /*e910*/  LDGSTS.E [R202+0x3f00], desc[UR42][R126.64], P2 ;  /* 0x03f000007eca7fae */ /* 0x0003e200091a102a */
[----:B------:R-:W-:-:S03]  /*e920*/  ISETP.NE.U32.AND P2, PT, R200, UR4, PT ;  /* 0x00000004c8007c0c */ /* 0x000fc6000bf45070 */
[----:B------:R-:W0:Y:S01]  /*e930*/  LDGDEPBAR ;  /* 0x00000000000079af */ /* 0x000e220000000000 */
[----:B-1----:R-:W-:-:S09]  /*e940*/  IMAD.U32 R126, RZ, RZ, UR7 ;  /* 0x00000007ff7e7e24 */ /* 0x002fd2000f8e00ff */
[----:B------:R-:W-:Y:S05]  /*e950*/  @P2 BRA `(.L_x_10) ;  /* 0xffffffd800e82947 */ /* 0x000fea000383ffff */
.L_x_7:
[----:B------:R-:W-:Y:S05]  /*e960*/  @!P1 BRA `(.L_x_11) ;  /* 0x0000000000109947 */ /* 0x000fea0003800000 */
[----:B------:R-:W-:-:S06]  /*e970*/  USHF.L.U32 UR7, UR7, 0x1f, URZ ;  /* 0x0000001f07077899 */ /* 0x000fcc00080006ff */
[----:B------:R-:W-:-:S04]  /*e980*/  IMAD.U32 R2, RZ, RZ, UR7 ;  /* 0x00000007ff027e24 */ /* 0x000fc8000f8e00ff */
[----:B------:R-:W1:Y:S02]  /*e990*/  SYNCS.PHASECHK.TRANS64.TRYWAIT P0, [UR30], R2 ;  /* 0x00000002ff0075a7 */ /* 0x000e64000800111e */
[----:B-1----:R-:W-:Y:S05]  /*e9a0*/  @!P0 BRA `(.L_x_12) ;  /* 0x0000002000e08947 */ /* 0x002fea0003800000 */
.L_x_11:
[----:B--2---:R-:W2:Y:S01]  /*e9b0*/  LDL.LU R73, [R1+0x170] ;  /* 0x0001700001497983 */ /* 0x004ea20000300800 */
[----:B------:R-:W-:-:S04]  /*e9c0*/  DEPBAR.LE SB0, 0x0 ;  /* 0x000080000000791a */ /* 0x000fc80000000000 */
[----:B------:R-:W3:Y:S01]  /*e9d0*/  LDL.LU R74, [R1+0x138] ;  /* 0x00013800014a7983 */ /* 0x000ee20000300800 */
[----:B------:R-:W3:Y:S01]  /*e9e0*/  LDCU.128 UR8, c[0x0][0x390] ;  /* 0x00007200ff0877ac */ /* 0x000ee20008000c00 */
[----:B------:R-:W1:Y:S01]  /*e9f0*/  S2R R3, SR_TID.X ;  /* 0x0000000000037919 */ /* 0x000e620000002100 */
[----:B------:R-:W4:Y:S01]  /*ea00*/  LDCU UR4, c[0x0][0x3b4] ;  /* 0x00007680ff0477ac */ /* 0x000f220008000800 */
[----:B------:R-:W-:Y:S01]  /*ea10*/  BAR.SYNC.DEFER_BLOCKING 0x0 ;  /* 0x0000000000007b1d */ /* 0x000fe20000010000 */
[C---:B-1----:R-:W-:Y:S01]  /*ea20*/  LOP3.LUT P1, RZ, R3.reuse, 0x7f, RZ, 0xc0, !PT ;  /* 0x0000007f03ff7812 */ /* 0x042fe2000782c0ff */
[----:B------:R-:W-:-:S12]  /*ea30*/  IMAD.SHL.U32 R2, R3, 0x80, RZ ;  /* 0x0000008003027824 */ /* 0x000fd800078e00ff */
[----:B------:R-:W1:Y:S02]  /*ea40*/  @!P1 SYNCS.CCTL.IV [UR33+0x24000] ;  /* 0x02400000ff0099b1 */ /* 0x000e640008000021 */
[----:B-1----:R-:W-:Y:S06]  /*ea50*/  BAR.SYNC.DEFER_BLOCKING 0x0 ;  /* 0x0000000000007b1d */ /* 0x002fec0000010000 */
[----:B-----5:R-:W-:Y:S01]  /*ea60*/  LDTM.16dp32bit_t0_t15.x64 R4, tmem[UR31] ;  /* 0x0000001f000479ee */ /* 0x020fe20008b00000 */
[----:B------:R-:W1:Y:S01]  /*ea70*/  LDTM.16dp32bit_t16_t31.x64 R4, tmem[UR31+0x40] ;  /* 0x0000401f000479ee */ /* 0x000e620008b20000 */
[C---:B------:R-:W-:Y:S01]  /*ea80*/  IMAD.SHL.U32 R72, R3.reuse, 0x10, RZ ;  /* 0x0000001003487824 */ /* 0x040fe200078e00ff */
[----:B------:R-:W-:Y:S01]  /*ea90*/  LOP3.LUT R69, R2, 0x800, RZ, 0xc0, !PT ;  /* 0x0000080002457812 */ /* 0x000fe200078ec0ff */
[----:B------:R-:W-:-:S03]  /*eaa0*/  IMAD.SHL.U32 R3, R3, 0x8, RZ ;  /* 0x0000000803037824 */ /* 0x000fc600078e00ff */
[----:B------:R-:W-:-:S04]  /*eab0*/  LOP3.LUT R2, R72, 0xf0, RZ, 0xc0, !PT ;  /* 0x000000f048027812 */ /* 0x000fc800078ec0ff */
[----:B------:R-:W-:Y:S02]  /*eac0*/  IADD3 R69, PT, PT, R2, UR33, R69 ;  /* 0x0000002102457c10 */ /* 0x000fe4000fffe045 */
[----:B------:R-:W-:Y:S01]  /*ead0*/  LOP3.LUT R2, R3, 0x300, RZ, 0xc0, !PT ;  /* 0x0000030003027812 */ /* 0x000fe200078ec0ff */
[----:B------:R-:W4:Y:S04]  /*eae0*/  @!P1 SYNCS.CCTL.IV [UR33+0x24008] ;  /* 0x02400800ff0099b1 */ /* 0x000f280008000021 */
[----:B------:R-:W-:Y:S01]  /*eaf0*/  IMAD.IADD R2, R2, 0x1, R69 ;  /* 0x0000000102027824 */ /* 0x000fe200078e0245 */
[----:B------:R-:W-:Y:S01]  /*eb00*/  NOP ;  /* 0x0000000000007918 */ /* 0x000fe20000000000 */
[----:B-1----:R-:W-:Y:S02]  /*eb10*/  IMAD.MOV.U32 R68, RZ, RZ, R4 ;  /* 0x000000ffff447224 */ /* 0x002fe400078e0004 */
[----:B------:R-:W-:-:S02]  /*eb20*/  IMAD.MOV.U32 R4, RZ, RZ, R5 ;  /* 0x000000ffff047224 */ /* 0x000fc400078e0005 */
[----:B------:R-:W-:Y:S02]  /*eb30*/  IMAD.MOV.U32 R69, RZ, RZ, R6 ;  /* 0x000000ffff457224 */ /* 0x000fe400078e0006 */
[----:B------:R-:W-:Y:S02]  /*eb40*/  IMAD.MOV.U32 R5, RZ, RZ, R7 ;  /* 0x000000ffff057224 */ /* 0x000fe400078e0007 */
[----:B------:R-:W-:Y:S02]  /*eb50*/  IMAD.MOV.U32 R70, RZ, RZ, R8 ;  /* 0x000000ffff467224 */ /* 0x000fe400078e0008 */
[----:B------:R-:W-:Y:S02]  /*eb60*/  IMAD.MOV.U32 R71, RZ, RZ, R10 ;  /* 0x000000ffff477224 */ /* 0x000fe400078e000a */
[----:B------:R-:W-:Y:S02]  /*eb70*/  IMAD.MOV.U32 R6, RZ, RZ, R9 ;  /* 0x000000ffff067224 */ /* 0x000fe400078e0009 */
[----:B------:R-:W-:Y:S01]  /*eb80*/  IMAD.MOV.U32 R7, RZ, RZ, R11 ;  /* 0x000000ffff077224 */ /* 0x000fe200078e000b */
[----:B----4-:R1:W-:Y:S04]  /*eb90*/  STS.128 [R2], R68 ;  /* 0x0000004402007388 */ /* 0x0103e80000000c00 */
[----:B------:R4:W-:Y:S01]  /*eba0*/  STS.128 [R2+0x400], R4 ;  /* 0x0004000402007388 */ /* 0x0009e20000000c00 */
[----:B------:R-:W-:Y:S01]  /*ebb0*/  LOP3.LUT R3, R72, 0x7f0, RZ, 0xc0, !PT ;  /* 0x000007f048037812 */ /* 0x000fe200078ec0ff */
[----:B------:R-:W-:-:S02]  /*ebc0*/  IMAD.MOV.U32 R8, RZ, RZ, R13 ;  /* 0x000000ffff087224 */ /* 0x000fc400078e000d */
[----:B------:R-:W-:Y:S02]  /*ebd0*/  IMAD.MOV.U32 R9, RZ, RZ, R15 ;  /* 0x000000ffff097224 */ /* 0x000fe400078e000f */
[----:B------:R-:W-:Y:S02]  /*ebe0*/  IMAD.MOV.U32 R10, RZ, RZ, R17 ;  /* 0x000000ffff0a7224 */ /* 0x000fe400078e0011 */
[----:B------:R-:W-:Y:S01]  /*ebf0*/  IMAD.MOV.U32 R11, RZ, RZ, R19 ;  /* 0x000000ffff0b7224 */ /* 0x000fe200078e0013 */
[----:B------:R-:W-:Y:S08]  /*ec00*/  BAR.SYNC.DEFER_BLOCKING 0x0 ;  /* 0x0000000000007b1d */ /* 0x000ff00000010000 */
[----:B-1----:R-:W1:Y:S01]  /*ec10*/  LDC R69, c[0x0][0x3b8] ;  /* 0x0000ee00ff457b82 */ /* 0x002e620000000800 */
[----:B----4-:R-:W-:-:S02]  /*ec20*/  IMAD.MOV.U32 R4, RZ, RZ, R12 ;  /* 0x000000ffff047224 */ /* 0x010fc400078e000c */
[----:B------:R-:W-:Y:S02]  /*ec30*/  IMAD.MOV.U32 R5, RZ, RZ, R14 ;  /* 0x000000ffff057224 */ /* 0x000fe400078e000e */
[----:B------:R-:W-:Y:S02]  /*ec40*/  IMAD.MOV.U32 R6, RZ, RZ, R16 ;  /* 0x000000ffff067224 */ /* 0x000fe400078e0010 */
[----:B------:R-:W-:Y:S01]  /*ec50*/  IMAD.MOV.U32 R7, RZ, RZ, R18 ;  /* 0x000000ffff077224 */ /* 0x000fe200078e0012 */
[----:B------:R-:W4:Y:S04]  /*ec60*/  LDS.128 R12, [R3+UR33] ;  /* 0x00000021030c7984 */ /* 0x000f280008000c00 */
[----:B------:R-:W-:Y:S01]  /*ec70*/  LDS.128 R16, [R3+UR33+0x800] ;  /* 0x0008002103107984 */ /* 0x000fe20008000c00 */
[----:B------:R-:W-:Y:S06]  /*ec80*/  BAR.SYNC.DEFER_BLOCKING 0x0 ;  /* 0x0000000000007b1d */ /* 0x000fec0000010000 */
[----:B------:R1:W-:Y:S04]  /*ec90*/  STS.128 [R2], R4 ;  /* 0x0000000402007388 */ /* 0x0003e80000000c00 */
[----:B------:R1:W-:Y:S02]  /*eca0*/  STS.128 [R2+0x400], R8 ;  /* 0x0004000802007388 */ /* 0x0003e40000000c00 */
[----:B-1----:R-:W-:-:S02]  /*ecb0*/  IMAD.MOV.U32 R4, RZ, RZ, R20 ;  /* 0x000000ffff047224 */ /* 0x002fc400078e0014 */
[----:B------:R-:W-:Y:S02]  /*ecc0*/  IMAD.MOV.U32 R5, RZ, RZ, R22 ;  /* 0x000000ffff057224 */ /* 0x000fe400078e0016 */
[----:B------:R-:W-:Y:S02]  /*ecd0*/  IMAD.MOV.U32 R6, RZ, RZ, R24 ;  /* 0x000000ffff067224 */ /* 0x000fe400078e0018 */
[----:B------:R-:W-:Y:S01]  /*ece0*/  IMAD.MOV.U32 R7, RZ, RZ, R26 ;  /* 0x000000ffff077224 */ /* 0x000fe200078e001a */
[----:B------:R-:W-:Y:S01]  /*ecf0*/  BAR.SYNC.DEFER_BLOCKING 0x0 ;  /* 0x0000000000007b1d */ /* 0x000fe20000010000 */
[----:B------:R-:W-:Y:S02]  /*ed00*/  IMAD.MOV.U32 R8, RZ, RZ, R21 ;  /* 0x000000ffff087224 */ /* 0x000fe400078e0015 */
[----:B------:R-:W-:Y:S02]  /*ed10*/  IMAD.MOV.U32 R9, RZ, RZ, R23 ;  /* 0x000000ffff097224 */ /* 0x000fe400078e0017 */
[----:B------:R-:W-:-:S02]  /*ed20*/  IMAD.MOV.U32 R10, RZ, RZ, R25 ;  /* 0x000000ffff0a7224 */ /* 0x000fc400078e0019 */
[----:B------:R-:W-:Y:S02]  /*ed30*/  IMAD.MOV.U32 R11, RZ, RZ, R27 ;  /* 0x000000ffff0b7224 */ /* 0x000fe400078e001b */
[----:B------:R-:W1:Y:S04]  /*ed40*/  LDS.128 R24, [R3+UR33] ;  /* 0x0000002103187984 */ /* 0x000e680008000c00 */
[----:B------:R-:W-:Y:S01]  /*ed50*/  LDS.128 R20, [R3+UR33+0x800] ;  /* 0x0008002103147984 */ /* 0x000fe20008000c00 */
[----:B------:R-:W-:Y:S06]  /*ed60*/  BAR.SYNC.DEFER_BLOCKING 0x0 ;  /* 0x0000000000007b1d */ /* 0x000fec0000010000 */
[----:B------:R1:W-:Y:S04]  /*ed70*/  STS.128 [R2], R4 ;  /* 0x0000000402007388 */ /* 0x0003e80000000c00 */
[----:B------:R1:W-:Y:S01]  /*ed80*/  STS.128 [R2+0x400], R8 ;  /* 0x0004000802007388 */ /* 0x0003e20000000c00 */
[----:B---3--:R-:W-:-:S04]  /*ed90*/  ISETP.GE.AND P0, PT, R74, UR10, PT ;  /* 0x0000000a4a007c0c */ /* 0x008fc8000bf06270 */
[----:B--2---:R-:W-:Y:S02]  /*eda0*/  ISETP.LT.AND P4, PT, R73, UR11, !P0 ;  /* 0x0000000b49007c0c */ /* 0x004fe4000c781270 */
[----:B------:R-:W2:Y:S04]  /*edb0*/  LDL.LU R73, [R1+0x134] ;  /* 0x0001340001497983 */ /* 0x000ea80000300800 */
[----:B------:R-:W3:Y:S04]  /*edc0*/  LDL.LU R75, [R1+0x130] ;  /* 0x00013000014b7983 */ /* 0x000ee80000300800 */
[----:B------:R-:W2:Y:S01]  /*edd0*/  LDL.LU R76, [R1+0x12c] ;  /* 0x00012c00014c7983 */ /* 0x000ea20000300800 */
[----:B-1----:R-:W-:-:S02]  /*ede0*/  IMAD.MOV.U32 R4, RZ, RZ, R28 ;  /* 0x000000ffff047224 */ /* 0x002fc400078e001c */
[----:B------:R-:W-:Y:S01]  /*edf0*/  IMAD.MOV.U32 R5, RZ, RZ, R30 ;  /* 0x000000ffff057224 */ /* 0x000fe200078e001e */
[----:B------:R-:W3:Y:S01]  /*ee00*/  LDL.LU R80, [R1+0x128] ;  /* 0x0001280001507983 */ /* 0x000ee20000300800 */
[----:B------:R-:W-:Y:S02]  /*ee10*/  IMAD.MOV.U32 R6, RZ, RZ, R32 ;  /* 0x000000ffff067224 */ /* 0x000fe400078e0020 */
[----:B------:R-:W-:Y:S01]  /*ee20*/  IMAD.MOV.U32 R7, RZ, RZ, R34 ;  /* 0x000000ffff077224 */ /* 0x000fe200078e0022 */
[----:B------:R-:W-:Y:S01]  /*ee30*/  BAR.SYNC.DEFER_BLOCKING 0x0 ;  /* 0x0000000000007b1d */ /* 0x000fe20000010000 */
[----:B------:R-:W-:Y:S02]  /*ee40*/  IMAD.MOV.U32 R8, RZ, RZ, R29 ;  /* 0x000000ffff087224 */ /* 0x000fe400078e001d */
[----:B------:R-:W-:Y:S02]  /*ee50*/  IMAD.MOV.U32 R9, RZ, RZ, R31 ;  /* 0x000000ffff097224 */ /* 0x000fe400078e001f */
[----:B------:R-:W-:-:S02]  /*ee60*/  IMAD.MOV.U32 R10, RZ, RZ, R33 ;  /* 0x000000ffff0a7224 */ /* 0x000fc400078e0021 */
[----:B------:R-:W-:Y:S01]  /*ee70*/  IMAD.MOV.U32 R11, RZ, RZ, R35 ;  /* 0x000000ffff0b7224 */ /* 0x000fe200078e0023 */
[----:B------:R-:W3:Y:S04]  /*ee80*/  LDL.LU R79, [R1+0x124] ;  /* 0x00012400014f7983 */ /* 0x000ee80000300800 */
[----:B------:R-:W1:Y:S04]  /*ee90*/  LDS.128 R32, [R3+UR33] ;  /* 0x0000002103207984 */ /* 0x000e680008000c00 */
[----:B------:R-:W-:Y:S01]  /*eea0*/  LDS.128 R28, [R3+UR33+0x800] ;  /* 0x00080021031c7984 */ /* 0x000fe20008000c00 */
[----:B------:R-:W-:Y:S06]  /*eeb0*/  BAR.SYNC.DEFER_BLOCKING 0x0 ;  /* 0x0000000000007b1d */ /* 0x000fec0000010000 */
[----:B------:R4:W-:Y:S04]  /*eec0*/  STS.128 [R2], R4 ;  /* 0x0000000402007388 */ /* 0x0009e80000000c00 */
[----:B------:R4:W-:Y:S02]  /*eed0*/  STS.128 [R2+0x400], R8 ;  /* 0x0004000802007388 */ /* 0x0009e40000000c00 */
[----:B----4-:R-:W-:-:S02]  /*eee0*/  IMAD.MOV.U32 R4, RZ, RZ, R36 ;  /* 0x000000ffff047224 */ /* 0x010fc400078e0024 */
        /* <DEDUP_REMOVED lines=50> */
[----:B------:R-:W1:Y:S04]  /*f210*/  LDS.128 R60, [R3+UR33] ;  /* 0x00000021033c7984 */ /* 0x000e680008000c00 */
[----:B------:R-:W-:Y:S01]  /*f220*/  LDS.128 R64, [R3+UR33+0x800] ;  /* 0x0008002103407984 */ /* 0x000fe20008000c00 */
[----:B------:R-:W-:Y:S01]  /*f230*/  BAR.SYNC.DEFER_BLOCKING 0x0 ;  /* 0x0000000000007b1d */ /* 0x000fe20000010000 */
[----:B------:R-:W-:Y:S01]  /*f240*/  IMAD R68, R74, UR4, RZ ;  /* 0x000000044a447c24 */ /* 0x000fe2000f8e02ff */
[C---:B------:R-:W-:Y:S01]  /*f250*/  ISETP.LT.AND P2, PT, R0.reuse, UR11, !P0 ;  /* 0x0000000b00007c0c */ /* 0x040fe2000c741270 */
[----:B------:R-:W-:-:S03]  /*f260*/  IMAD R71, R0, R69, RZ ;  /* 0x0000004500477224 */ /* 0x000fc600078e02ff */
[----:B------:R-:W4:Y:S01]  /*f270*/  LDL.LU R74, [R1+0x120] ;  /* 0x00012000014a7983 */ /* 0x000f220000300800 */
[----:B------:R-:W-:-:S03]  /*f280*/  LEA R0, P3, R68, UR8, 0x2 ;  /* 0x0000000844007c11 */ /* 0x000fc6000f8610ff */
[----:B------:R-:W4:Y:S01]  /*f290*/  LDL.LU R72, [R1+0x11c] ;  /* 0x00011c0001487983 */ /* 0x000f220000300800 */
[----:B------:R-:W-:-:S03]  /*f2a0*/  LEA.HI.X.SX32 R68, R68, UR9, 0x2, P3 ;  /* 0x0000000944447c11 */ /* 0x000fc600098f16ff */
[----:B------:R-:W-:Y:S04]  /*f2b0*/  STS.128 [R2], R4 ;  /* 0x0000000402007388 */ /* 0x000fe80000000c00 */
[----:B------:R-:W-:Y:S01]  /*f2c0*/  STS.128 [R2+0x400], R8 ;  /* 0x0004000802007388 */ /* 0x000fe20000000c00 */
[----:B------:R-:W-:Y:S01]  /*f2d0*/  BAR.SYNC.DEFER_BLOCKING 0x0 ;  /* 0x0000000000007b1d */ /* 0x000fe20000010000 */
[----:B------:R-:W-:Y:S01]  /*f2e0*/  LEA R70, P5, R71, R0, 0x2 ;  /* 0x0000000047467211 */ /* 0x000fe200078a10ff */
[----:B--2---:R-:W-:-:S03]  /*f2f0*/  IMAD R77, R76, R69, RZ ;  /* 0x000000454c4d7224 */ /* 0x004fc600078e02ff */
[----:B------:R-:W-:Y:S01]  /*f300*/  LEA.HI.X.SX32 R71, R71, R68, 0x2, P5 ;  /* 0x0000004447477211 */ /* 0x000fe200028f16ff */
[----:B------:R-:W2:Y:S01]  /*f310*/  LDL.LU R78, [R1+0x118] ;  /* 0x00011800014e7983 */ /* 0x000ea20000300800 */
[----:B------:R-:W-:-:S03]  /*f320*/  ISETP.LT.AND P5, PT, R76, UR11, !P0 ;  /* 0x0000000b4c007c0c */ /* 0x000fc6000c7a1270 */
[----:B------:R-:W2:Y:S04]  /*f330*/  LDL.LU R76, [R1+0x114] ;  /* 0x00011400014c7983 */ /* 0x000ea80000300800 */
[----:B------:R1:W-:Y:S04]  /*f340*/  @P2 STG.E desc[UR42][R70.64], R12 ;  /* 0x0000000c46002986 */ /* 0x0003e8000c10192a */
[----:B-1----:R-:W2:Y:S04]  /*f350*/  LDL.LU R12, [R1+0x110] ;  /* 0x00011000010c7983 */ /* 0x002ea80000300800 */
[----:B------:R-:W2:Y:S01]  /*f360*/  LDL.LU R2, [R1+0x10c] ;  /* 0x00010c0001027983 */ /* 0x000ea20000300800 */
[C---:B------:R-:W-:Y:S01]  /*f370*/  ISETP.LT.AND P1, PT, R73.reuse, UR11, !P0 ;  /* 0x0000000b49007c0c */ /* 0x040fe2000c721270 */
[-C--:B------:R-:W-:Y:S01]  /*f380*/  IMAD R73, R73, R69.reuse, RZ ;  /* 0x0000004549497224 */ /* 0x080fe200078e02ff */
[C---:B---3--:R-:W-:Y:S01]  /*f390*/  ISETP.LT.AND P3, PT, R75.reuse, UR11, !P0 ;  /* 0x0000000b4b007c0c */ /* 0x048fe2000c761270 */
[----:B------:R-:W-:-:S03]  /*f3a0*/  IMAD R75, R75, R69, RZ ;  /* 0x000000454b4b7224 */ /* 0x000fc600078e02ff */
[----:B------:R-:W-:-:S04]  /*f3b0*/  LEA R4, P6, R73, R0, 0x2 ;  /* 0x0000000049047211 */ /* 0x000fc800078c10ff */
[----:B------:R-:W-:Y:S02]  /*f3c0*/  LEA.HI.X.SX32 R5, R73, R68, 0x2, P6 ;  /* 0x0000004449057211 */ /* 0x000fe400030f16ff */
[----:B------:R-:W-:Y:S01]  /*f3d0*/  LEA R6, P6, R75, R0, 0x2 ;  /* 0x000000004b067211 */ /* 0x000fe200078c10ff */
[----:B------:R-:W-:-:S03]  /*f3e0*/  IMAD R11, R80, R69, RZ ;  /* 0x00000045500b7224 */ /* 0x000fc600078e02ff */
[----:B------:R-:W-:Y:S02]  /*f3f0*/  LEA.HI.X.SX32 R7, R75, R68, 0x2, P6 ;  /* 0x000000444b077211 */ /* 0x000fe400030f16ff */
[----:B------:R-:W-:Y:S01]  /*f400*/  LEA R8, P6, R77, R0, 0x2 ;  /* 0x000000004d087211 */ /* 0x000fe200078c10ff */
[----:B------:R-:W-:Y:S01]  /*f410*/  IMAD R73, R79, R69, RZ ;  /* 0x000000454f497224 */ /* 0x000fe200078e02ff */
[----:B------:R-:W-:Y:S02]  /*f420*/  ISETP.LT.AND P2, PT, R80, UR11, !P0 ;  /* 0x0000000b50007c0c */ /* 0x000fe4000c741270 */
[----:B------:R-:W-:Y:S02]  /*f430*/  LEA.HI.X.SX32 R9, R77, R68, 0x2, P6 ;  /* 0x000000444d097211 */ /* 0x000fe400030f16ff */
[C---:B------:R-:W-:Y:S01]  /*f440*/  LEA R10, P6, R11.reuse, R0, 0x2 ;  /* 0x000000000b0a7211 */ /* 0x040fe200078c10ff */
[----:B------:R1:W-:Y:S03]  /*f450*/  @P1 STG.E desc[UR42][R4.64], R13 ;  /* 0x0000000d04001986 */ /* 0x0003e6000c10192a */
[----:B------:R-:W-:Y:S01]  /*f460*/  LEA.HI.X.SX32 R11, R11, R68, 0x2, P6 ;  /* 0x000000440b0b7211 */ /* 0x000fe200030f16ff */
[----:B------:R3:W-:Y:S01]  /*f470*/  @P3 STG.E desc[UR42][R6.64], R14 ;  /* 0x0000000e06003986 */ /* 0x0007e2000c10192a */
[----:B------:R-:W-:-:S04]  /*f480*/  LEA R70, P6, R73, R0, 0x2 ;  /* 0x0000000049467211 */ /* 0x000fc800078c10ff */
[----:B------:R-:W-:Y:S01]  /*f490*/  LEA.HI.X.SX32 R71, R73, R68, 0x2, P6 ;  /* 0x0000004449477211 */ /* 0x000fe200030f16ff */
[----:B------:R-:W-:Y:S01]  /*f4a0*/  @P5 STG.E desc[UR42][R8.64], R15 ;  /* 0x0000000f08005986 */ /* 0x000fe2000c10192a */
[----:B------:R-:W-:-:S03]  /*f4b0*/  ISETP.LT.AND P1, PT, R79, UR11, !P0 ;  /* 0x0000000b4f007c0c */ /* 0x000fc6000c721270 */
[----:B------:R1:W-:Y:S10]  /*f4c0*/  @P2 STG.E desc[UR42][R10.64], R24 ;  /* 0x000000180a002986 */ /* 0x0003f4000c10192a */
[----:B------:R-:W-:Y:S01]  /*f4d0*/  @P1 STG.E desc[UR42][R70.64], R25 ;  /* 0x0000001946001986 */ /* 0x000fe2000c10192a */
[C---:B----4-:R-:W-:Y:S01]  /*f4e0*/  ISETP.LT.AND P3, PT, R74.reuse, UR11, !P0 ;  /* 0x0000000b4a007c0c */ /* 0x050fe2000c761270 */
[----:B------:R-:W-:-:S02]  /*f4f0*/  IMAD R75, R74, R69, RZ ;  /* 0x000000454a4b7224 */ /* 0x000fc400078e02ff */
[----:B------:R-:W4:Y:S01]  /*f500*/  LDL.LU R74, [R1+0x108] ;  /* 0x00010800014a7983 */ /* 0x000f220000300800 */
[CC--:B-1----:R-:W-:Y:S02]  /*f510*/  IMAD R13, R72.reuse, R69.reuse, RZ ;  /* 0x00000045480d7224 */ /* 0x0c2fe400078e02ff */
[C---:B------:R-:W-:Y:S02]  /*f520*/  LEA R4, P6, R75.reuse, R0, 0x2 ;  /* 0x000000004b047211 */ /* 0x040fe400078c10ff */
[----:B------:R-:W-:Y:S02]  /*f530*/  ISETP.LT.AND P5, PT, R72, UR11, !P0 ;  /* 0x0000000b48007c0c */ /* 0x000fe4000c7a1270 */
[----:B------:R-:W4:Y:S01]  /*f540*/  LDL.LU R72, [R1+0x104] ;  /* 0x0001040001487983 */ /* 0x000f220000300800 */
[----:B------:R-:W-:Y:S02]  /*f550*/  LEA.HI.X.SX32 R5, R75, R68, 0x2, P6 ;  /* 0x000000444b057211 */ /* 0x000fe400030f16ff */
[C---:B---3--:R-:W-:Y:S01]  /*f560*/  LEA R6, P6, R13.reuse, R0, 0x2 ;  /* 0x000000000d067211 */ /* 0x048fe200078c10ff */
[----:B------:R-:W3:Y:S03]  /*f570*/  LDL.LU R24, [R1+0x100] ;  /* 0x0001000001187983 */ /* 0x000ee60000300800 */
[----:B------:R-:W-:Y:S01]  /*f580*/  LEA.HI.X.SX32 R7, R13, R68, 0x2, P6 ;  /* 0x000000440d077211 */ /* 0x000fe200030f16ff */
[----:B------:R-:W3:Y:S01]  /*f590*/  LDL.LU R14, [R1+0xfc] ;  /* 0x0000fc00010e7983 */ /* 0x000ee20000300800 */
[----:B--2---:R-:W-:-:S02]  /*f5a0*/  IMAD R73, R78, R69, RZ ;  /* 0x000000454e497224 */ /* 0x004fc400078e02ff */
[----:B------:R-:W-:-:S03]  /*f5b0*/  IMAD R13, R76, R69, RZ ;  /* 0x000000454c0d7224 */ /* 0x000fc600078e02ff */
[----:B------:R-:W-:-:S04]  /*f5c0*/  LEA R8, P6, R73, R0, 0x2 ;  /* 0x0000000049087211 */ /* 0x000fc800078c10ff */
[----:B------:R-:W-:Y:S02]  /*f5d0*/  LEA.HI.X.SX32 R9, R73, R68, 0x2, P6 ;  /* 0x0000004449097211 */ /* 0x000fe400030f16ff */
[C---:B------:R-:W-:Y:S01]  /*f5e0*/  LEA R10, P6, R13.reuse, R0, 0x2 ;  /* 0x000000000d0a7211 */ /* 0x040fe200078c10ff */
[----:B------:R1:W-:Y:S03]  /*f5f0*/  @P3 STG.E desc[UR42][R4.64], R26 ;  /* 0x0000001a04003986 */ /* 0x0003e6000c10192a */
[----:B------:R-:W-:Y:S01]  /*f600*/  LEA.HI.X.SX32 R11, R13, R68, 0x2, P6 ;  /* 0x000000440d0b7211 */ /* 0x000fe200030f16ff */
[----:B-1----:R-:W2:Y:S01]  /*f610*/  LDL.LU R26, [R1+0xf8] ;  /* 0x0000f800011a7983 */ /* 0x002ea20000300800 */
[C---:B------:R-:W-:Y:S01]  /*f620*/  ISETP.LT.AND P6, PT, R2.reuse, UR11, !P0 ;  /* 0x0000000b02007c0c */ /* 0x040fe2000c7c1270 */
[-C--:B------:R-:W-:Y:S02]  /*f630*/  IMAD R25, R2, R69.reuse, RZ ;  /* 0x0000004502197224 */ /* 0x080fe400078e02ff */
[----:B------:R-:W2:Y:S01]  /*f640*/  LDL.LU R2, [R1+0xf4] ;  /* 0x0000f40001027983 */ /* 0x000ea20000300800 */
[----:B------:R-:W-:Y:S01]  /*f650*/  IMAD R15, R12, R69, RZ ;  /* 0x000000450c0f7224 */ /* 0x000fe200078e02ff */
[----:B------:R-:W-:-:S02]  /*f660*/  ISETP.LT.AND P2, PT, R78, UR11, !P0 ;  /* 0x0000000b4e007c0c */ /* 0x000fc4000c741270 */
[----:B------:R-:W-:Y:S01]  /*f670*/  ISETP.LT.AND P3, PT, R12, UR11, !P0 ;  /* 0x0000000b0c007c0c */ /* 0x000fe2000c761270 */
[----:B------:R-:W-:Y:S01]  /*f680*/  @P5 STG.E desc[UR42][R6.64], R27 ;  /* 0x0000001b06005986 */ /* 0x000fe2000c10192a */
[----:B------:R-:W-:Y:S02]  /*f690*/  ISETP.LT.AND P1, PT, R76, UR11, !P0 ;  /* 0x0000000b4c007c0c */ /* 0x000fe4000c721270 */
[C---:B------:R-:W-:Y:S01]  /*f6a0*/  LEA R12, P5, R15.reuse, R0, 0x2 ;  /* 0x000000000f0c7211 */ /* 0x040fe200078a10ff */
[----:B------:R-:W2:Y:S03]  /*f6b0*/  LDL.LU R70, [R1+0xf0] ;  /* 0x0000f00001467983 */ /* 0x000ea60000300800 */
[----:B------:R-:W-:Y:S02]  /*f6c0*/  LEA.HI.X.SX32 R13, R15, R68, 0x2, P5 ;  /* 0x000000440f0d7211 */ /* 0x000fe400028f16ff */
[C---:B------:R-:W-:Y:S01]  /*f6d0*/  LEA R4, P5, R25.reuse, R0, 0x2 ;  /* 0x0000000019047211 */ /* 0x040fe200078a10ff */
[----:B------:R1:W-:Y:S03]  /*f6e0*/  @P2 STG.E desc[UR42][R8.64], R32 ;  /* 0x0000002008002986 */ /* 0x0003e6000c10192a */
[----:B------:R-:W-:Y:S01]  /*f6f0*/  LEA.HI.X.SX32 R5, R25, R68, 0x2, P5 ;  /* 0x0000004419057211 */ /* 0x000fe200028f16ff */
[----:B------:R3:W-:Y:S04]  /*f700*/  @P1 STG.E desc[UR42][R10.64], R33 ;  /* 0x000000210a001986 */ /* 0x0007e8000c10192a */
[----:B------:R3:W-:Y:S04]  /*f710*/  @P3 STG.E desc[UR42][R12.64], R34 ;  /* 0x000000220c003986 */ /* 0x0007e8000c10192a */
[----:B-1----:R-:W2:Y:S04]  /*f720*/  LDL.LU R32, [R1+0xec] ;  /* 0x0000ec0001207983 */ /* 0x002ea80000300800 */
[----:B------:R1:W-:Y:S01]  /*f730*/  @P6 STG.E desc[UR42][R4.64], R35 ;  /* 0x0000002304006986 */ /* 0x0003e2000c10192a */
[----:B----4-:R-:W-:-:S05]  /*f740*/  IMAD R15, R74, R69, RZ ;  /* 0x000000454a0f7224 */ /* 0x010fca00078e02ff */
[C---:B------:R-:W-:Y:S02]  /*f750*/  LEA R6, P5, R15.reuse, R0, 0x2 ;  /* 0x000000000f067211 */ /* 0x040fe400078a10ff */
[----:B------:R-:W-:Y:S01]  /*f760*/  ISETP.LT.AND P2, PT, R74, UR11, !P0 ;  /* 0x0000000b4a007c0c */ /* 0x000fe2000c741270 */
[-C--:B------:R-:W-:Y:S01]  /*f770*/  IMAD R25, R72, R69.reuse, RZ ;  /* 0x0000004548197224 */ /* 0x080fe200078e02ff */
[----:B------:R-:W-:Y:S02]  /*f780*/  LEA.HI.X.SX32 R7, R15, R68, 0x2, P5 ;  /* 0x000000440f077211 */ /* 0x000fe400028f16ff */
[C---:B---3--:R-:W-:Y:S01]  /*f790*/  ISETP.LT.AND P3, PT, R24.reuse, UR11, !P0 ;  /* 0x0000000b18007c0c */ /* 0x048fe2000c761270 */
[-C--:B------:R-:W-:Y:S01]  /*f7a0*/  IMAD R15, R24, R69.reuse, RZ ;  /* 0x00000045180f7224 */ /* 0x080fe200078e02ff */
[----:B------:R-:W-:Y:S01]  /*f7b0*/  ISETP.LT.AND P1, PT, R72, UR11, !P0 ;  /* 0x0000000b48007c0c */ /* 0x000fe2000c721270 */
[----:B------:R-:W3:Y:S01]  /*f7c0*/  LDL.LU R24, [R1+0xe8] ;  /* 0x0000e80001187983 */ /* 0x000ee20000300800 */
[-C--:B------:R-:W-:Y:S01]  /*f7d0*/  LEA R8, P5, R25, R0.reuse, 0x2 ;  /* 0x0000000019087211 */ /* 0x080fe200078a10ff */
[----:B------:R-:W-:Y:S01]  /*f7e0*/  IMAD R27, R14, R69, RZ ;  /* 0x000000450e1b7224 */ /* 0x000fe200078e02ff */
[----:B------:R-:W-:-:S02]  /*f7f0*/  LEA R10, P6, R15, R0, 0x2 ;  /* 0x000000000f0a7211 */ /* 0x000fc400078c10ff */
[----:B------:R-:W-:Y:S02]  /*f800*/  LEA.HI.X.SX32 R9, R25, R68, 0x2, P5 ;  /* 0x0000004419097211 */ /* 0x000fe400028f16ff */
[----:B------:R-:W-:Y:S01]  /*f810*/  LEA R12, P5, R27, R0, 0x2 ;  /* 0x000000001b0c7211 */ /* 0x000fe200078a10ff */
[----:B------:R4:W-:Y:S01]  /*f820*/  @P2 STG.E desc[UR42][R6.64], R40 ;  /* 0x0000002806002986 */ /* 0x0009e2000c10192a */
[----:B------:R-:W-:Y:S02]  /*f830*/  ISETP.LT.AND P2, PT, R14, UR11, !P0 ;  /* 0x0000000b0e007c0c */ /* 0x000fe4000c741270 */
[-C--:B------:R-:W-:Y:S01]  /*f840*/  LEA.HI.X.SX32 R11, R15, R68.reuse, 0x2, P6 ;  /* 0x000000440f0b7211 */ /* 0x080fe200030f16ff */
[----:B------:R1:W-:Y:S01]  /*f850*/  @P1 STG.E desc[UR42][R8.64], R41 ;  /* 0x0000002908001986 */ /* 0x0003e2000c10192a */
[----:B------:R-:W-:-:S03]  /*f860*/  LEA.HI.X.SX32 R13, R27, R68, 0x2, P5 ;  /* 0x000000441b0d7211 */ /* 0x000fc600028f16ff */
[----:B------:R-:W3:Y:S01]  /*f870*/  LDL.LU R14, [R1+0xe4] ;  /* 0x0000e400010e7983 */ /* 0x000ee20000300800 */
[C---:B--2---:R-:W-:Y:S01]  /*f880*/  ISETP.LT.AND P1, PT, R26.reuse, UR11, !P0 ;  /* 0x0000000b1a007c0c */ /* 0x044fe2000c721270 */
[-C--:B------:R-:W-:Y:S02]  /*f890*/  IMAD R15, R26, R69.reuse, RZ ;  /* 0x000000451a0f7224 */ /* 0x080fe400078e02ff */
[----:B------:R-:W2:Y:S01]  /*f8a0*/  LDL.LU R26, [R1+0xe0] ;  /* 0x0000e000011a7983 */ /* 0x000ea20000300800 */
[C---:B------:R-:W-:Y:S01]  /*f8b0*/  ISETP.LT.AND P5, PT, R2.reuse, UR11, !P0 ;  /* 0x0000000b02007c0c */ /* 0x040fe2000c7a1270 */
[----:B------:R-:W-:Y:S02]  /*f8c0*/  IMAD R25, R2, R69, RZ ;  /* 0x0000004502197224 */ /* 0x000fe400078e02ff */
[----:B------:R-:W2:Y:S01]  /*f8d0*/  LDL.LU R2, [R1+0xdc] ;  /* 0x0000dc0001027983 */ /* 0x000ea20000300800 */
[----:B-1----:R-:W-:-:S03]  /*f8e0*/  LEA R4, P6, R15, R0, 0x2 ;  /* 0x000000000f047211 */ /* 0x002fc600078c10ff */
[----:B------:R-:W2:Y:S04]  /*f8f0*/  LDL.LU R34, [R1+0xd8] ;  /* 0x0000d80001227983 */ /* 0x000ea80000300800 */
[----:B------:R1:W-:Y:S01]  /*f900*/  @P3 STG.E desc[UR42][R10.64], R42 ;  /* 0x0000002a0a003986 */ /* 0x0003e2000c10192a */
[----:B----4-:R-:W-:Y:S02]  /*f910*/  LEA R6, P3, R25, R0, 0x2 ;  /* 0x0000000019067211 */ /* 0x010fe400078610ff */
[-C--:B------:R-:W-:Y:S01]  /*f920*/  LEA.HI.X.SX32 R5, R15, R68.reuse, 0x2, P6 ;  /* 0x000000440f057211 */ /* 0x080fe200030f16ff */
[C---:B------:R-:W-:Y:S01]  /*f930*/  IMAD R27, R70.reuse, R69, RZ ;  /* 0x00000045461b7224 */ /* 0x040fe200078e02ff */
[----:B------:R-:W-:Y:S01]  /*f940*/  LEA.HI.X.SX32 R7, R25, R68, 0x2, P3 ;  /* 0x0000004419077211 */ /* 0x000fe200018f16ff */
[----:B------:R4:W-:Y:S01]  /*f950*/  @P2 STG.E desc[UR42][R12.64], R43 ;  /* 0x0000002b0c002986 */ /* 0x0009e2000c10192a */
[----:B------:R-:W-:-:S03]  /*f960*/  ISETP.LT.AND P2, PT, R70, UR11, !P0 ;  /* 0x0000000b46007c0c */ /* 0x000fc6000c741270 */
[----:B------:R1:W-:Y:S04]  /*f970*/  @P1 STG.E desc[UR42][R4.64], R48 ;  /* 0x0000003004001986 */ /* 0x0003e8000c10192a */
[----:B------:R2:W-:Y:S01]  /*f980*/  @P5 STG.E desc[UR42][R6.64], R49 ;  /* 0x0000003106005986 */ /* 0x0005e2000c10192a */
[C---:B------:R-:W-:Y:S01]  /*f990*/  IMAD R15, R32.reuse, R69, RZ ;  /* 0x00000045200f7224 */ /* 0x040fe200078e02ff */
[----:B------:R-:W-:Y:S02]  /*f9a0*/  ISETP.LT.AND P1, PT, R32, UR11, !P0 ;  /* 0x0000000b20007c0c */ /* 0x000fe4000c721270 */
[----:B------:R-:W2:Y:S01]  /*f9b0*/  LDL.LU R33, [R1+0xd4] ;  /* 0x0000d40001217983 */ /* 0x000ea20000300800 */
[-C--:B------:R-:W-:Y:S02]  /*f9c0*/  LEA R8, P6, R27, R0.reuse, 0x2 ;  /* 0x000000001b087211 */ /* 0x080fe400078c10ff */
[----:B-1----:R-:W-:-:S02]  /*f9d0*/  LEA R10, P3, R15, R0, 0x2 ;  /* 0x000000000f0a7211 */ /* 0x002fc400078610ff */
[-C--:B------:R-:W-:Y:S02]  /*f9e0*/  LEA.HI.X.SX32 R9, R27, R68.reuse, 0x2, P6 ;  /* 0x000000441b097211 */ /* 0x080fe400030f16ff */
[----:B------:R-:W-:-:S03]  /*f9f0*/  LEA.HI.X.SX32 R11, R15, R68, 0x2, P3 ;  /* 0x000000440f0b7211 */ /* 0x000fc600018f16ff */
[----:B------:R-:W-:Y:S04]  /*fa00*/  @P2 STG.E desc[UR42][R8.64], R50 ;  /* 0x0000003208002986 */ /* 0x000fe8000c10192a */
[----:B------:R1:W-:Y:S01]  /*fa10*/  @P1 STG.E desc[UR42][R10.64], R51 ;  /* 0x000000330a001986 */ /* 0x0003e2000c10192a */
[C---:B---3--:R-:W-:Y:S01]  /*fa20*/  ISETP.LT.AND P5, PT, R24.reuse, UR11, !P0 ;  /* 0x0000000b18007c0c */ /* 0x048fe2000c7a1270 */
[----:B----4-:R-:W-:Y:S02]  /*fa30*/  IMAD R13, R24, R69, RZ ;  /* 0x00000045180d7224 */ /* 0x010fe400078e02ff */
[----:B------:R-:W3:Y:S04]  /*fa40*/  LDL.LU R24, [R1+0xd0] ;  /* 0x0000d00001187983 */ /* 0x000ee80000300800 */
[----:B------:R-:W4:Y:S01]  /*fa50*/  LDL.LU R32, [R1+0xcc] ;  /* 0x0000cc0001207983 */ /* 0x000f220000300800 */
[----:B------:R-:W-:-:S04]  /*fa60*/  LEA R12, P3, R13, R0, 0x2 ;  /* 0x000000000d0c7211 */ /* 0x000fc800078610ff */
[----:B------:R-:W-:Y:S02]  /*fa70*/  LEA.HI.X.SX32 R13, R13, R68, 0x2, P3 ;  /* 0x000000440d0d7211 */ /* 0x000fe400018f16ff */
[C---:B--2---:R-:W-:Y:S01]  /*fa80*/  ISETP.LT.AND P1, PT, R26.reuse, UR11, !P0 ;  /* 0x0000000b1a007c0c */ /* 0x044fe2000c721270 */
[-C--:B------:R-:W-:Y:S02]  /*fa90*/  IMAD R5, R26, R69.reuse, RZ ;  /* 0x000000451a057224 */ /* 0x080fe400078e02ff */
[----:B------:R-:W2:Y:S01]  /*faa0*/  LDL.LU R26, [R1+0xc8] ;  /* 0x0000c800011a7983 */ /* 0x000ea20000300800 */
[C---:B------:R-:W-:Y:S01]  /*fab0*/  ISETP.LT.AND P3, PT, R2.reuse, UR11, !P0 ;  /* 0x0000000b02007c0c */ /* 0x040fe2000c761270 */
[-C--:B------:R-:W-:Y:S02]  /*fac0*/  IMAD R7, R2, R69.reuse, RZ ;  /* 0x0000004502077224 */ /* 0x080fe400078e02ff */
[----:B------:R-:W2:Y:S01]  /*fad0*/  LDL.LU R2, [R1+0xc4] ;  /* 0x0000c40001027983 */ /* 0x000ea20000300800 */
[CC--:B------:R-:W-:Y:S01]  /*fae0*/  IMAD R15, R14.reuse, R69.reuse, RZ ;  /* 0x000000450e0f7224 */ /* 0x0c0fe200078e02ff */
[----:B------:R-:W-:Y:S01]  /*faf0*/  ISETP.LT.AND P2, PT, R14, UR11, !P0 ;  /* 0x0000000b0e007c0c */ /* 0x000fe2000c741270 */
[----:B------:R-:W-:Y:S01]  /*fb00*/  IMAD R25, R34, R69, RZ ;  /* 0x0000004522197224 */ /* 0x000fe200078e02ff */
[----:B------:R1:W-:Y:S02]  /*fb10*/  @P5 STG.E desc[UR42][R12.64], R52 ;  /* 0x000000340c005986 */ /* 0x0003e4000c10192a */
[----:B------:R-:W-:-:S02]  /*fb20*/  LEA R14, P6, R15, R0, 0x2 ;  /* 0x000000000f0e7211 */ /* 0x000fc400078c10ff */
[----:B------:R-:W2:Y:S02]  /*fb30*/  LDL.LU R42, [R1+0xc0] ;  /* 0x0000c000012a7983 */ /* 0x000ea40000300800 */
[----:B------:R-:W-:Y:S02]  /*fb40*/  LEA.HI.X.SX32 R15, R15, R68, 0x2, P6 ;  /* 0x000000440f0f7211 */ /* 0x000fe400030f16ff */
[-C--:B-1----:R-:W-:Y:S01]  /*fb50*/  LEA R10, P6, R7, R0.reuse, 0x2 ;  /* 0x00000000070a7211 */ /* 0x082fe200078c10ff */
[----:B------:R-:W2:Y:S01]  /*fb60*/  LDL.LU R41, [R1+0xbc] ;  /* 0x0000bc0001297983 */ /* 0x000ea20000300800 */
[----:B------:R-:W-:-:S03]  /*fb70*/  LEA R8, P5, R5, R0, 0x2 ;  /* 0x0000000005087211 */ /* 0x000fc600078a10ff */
[----:B------:R1:W-:Y:S01]  /*fb80*/  @P2 STG.E desc[UR42][R14.64], R53 ;  /* 0x000000350e002986 */ /* 0x0003e2000c10192a */
[----:B------:R-:W-:Y:S02]  /*fb90*/  ISETP.LT.AND P2, PT, R34, UR11, !P0 ;  /* 0x0000000b22007c0c */ /* 0x000fe4000c741270 */
[----:B------:R-:W-:Y:S01]  /*fba0*/  LEA.HI.X.SX32 R11, R7, R68, 0x2, P6 ;  /* 0x00000044070b7211 */ /* 0x000fe200030f16ff */
[----:B------:R-:W2:Y:S01]  /*fbb0*/  LDL.LU R40, [R1+0x1b8] ;  /* 0x0001b80001287983 */ /* 0x000ea20000300800 */
[----:B------:R-:W-:Y:S02]  /*fbc0*/  LEA R12, P6, R25, R0, 0x2 ;  /* 0x00000000190c7211 */ /* 0x000fe400078c10ff */
[-C--:B------:R-:W-:Y:S02]  /*fbd0*/  LEA.HI.X.SX32 R9, R5, R68.reuse, 0x2, P5 ;  /* 0x0000004405097211 */ /* 0x080fe400028f16ff */
[----:B------:R-:W-:Y:S01]  /*fbe0*/  LEA.HI.X.SX32 R13, R25, R68, 0x2, P6 ;  /* 0x00000044190d7211 */ /* 0x000fe200030f16ff */
[C---:B------:R-:W-:Y:S01]  /*fbf0*/  IMAD R27, R33.reuse, R69, RZ ;  /* 0x00000045211b7224 */ /* 0x040fe200078e02ff */
[----:B------:R-:W2:Y:S04]  /*fc00*/  LDS.128 R4, [R3+UR33] ;  /* 0x0000002103047984 */ /* 0x000ea80008000c00 */
[----:B------:R3:W-:Y:S01]  /*fc10*/  @P1 STG.E desc[UR42][R8.64], R54 ;  /* 0x0000003608001986 */ /* 0x0007e2000c10192a */
[----:B------:R-:W-:-:S03]  /*fc20*/  ISETP.LT.AND P1, PT, R33, UR11, !P0 ;  /* 0x0000000b21007c0c */ /* 0x000fc6000c721270 */
[----:B------:R2:W-:Y:S04]  /*fc30*/  @P3 STG.E desc[UR42][R10.64], R55 ;  /* 0x000000370a003986 */ /* 0x0005e8000c10192a */
[----:B------:R-:W-:Y:S01]  /*fc40*/  @P2 STG.E desc[UR42][R12.64], R60 ;  /* 0x0000003c0c002986 */ /* 0x000fe2000c10192a */
[----:B-1----:R-:W-:-:S04]  /*fc50*/  LEA R14, P5, R27, R0, 0x2 ;  /* 0x000000001b0e7211 */ /* 0x002fc800078a10ff */
[----:B------:R-:W-:-:S05]  /*fc60*/  LEA.HI.X.SX32 R15, R27, R68, 0x2, P5 ;  /* 0x000000441b0f7211 */ /* 0x000fca00028f16ff */
[----:B------:R-:W-:Y:S01]  /*fc70*/  @P1 STG.E desc[UR42][R14.64], R61 ;  /* 0x0000003d0e001986 */ /* 0x000fe2000c10192a */
[CC--:B----4-:R-:W-:Y:S01]  /*fc80*/  IMAD R35, R32.reuse, R69.reuse, RZ ;  /* 0x0000004520237224 */ /* 0x0d0fe200078e02ff */
[----:B------:R-:W-:Y:S02]  /*fc90*/  ISETP.LT.AND P2, PT, R32, UR11, !P0 ;  /* 0x0000000b20007c0c */ /* 0x000fe4000c741270 */
[----:B------:R-:W4:Y:S01]  /*fca0*/  LDL.LU R32, [R1+0xb8] ;  /* 0x0000b80001207983 */ /* 0x000f220000300800 */
[C---:B---3--:R-:W-:Y:S01]  /*fcb0*/  IMAD R33, R24.reuse, R69, RZ ;  /* 0x0000004518217224 */ /* 0x048fe200078e02ff */
[C---:B------:R-:W-:Y:S02]  /*fcc0*/  LEA R8, P5, R35.reuse, R0, 0x2 ;  /* 0x0000000023087211 */ /* 0x040fe400078a10ff */
[----:B------:R-:W-:Y:S01]  /*fcd0*/  ISETP.LT.AND P3, PT, R24, UR11, !P0 ;  /* 0x0000000b18007c0c */ /* 0x000fe2000c761270 */
[----:B------:R-:W3:Y:S01]  /*fce0*/  LDL.LU R34, [R1+0x1b4] ;  /* 0x0001b40001227983 */ /* 0x000ee20000300800 */
[----:B------:R-:W-:-:S02]  /*fcf0*/  LEA.HI.X.SX32 R9, R35, R68, 0x2, P5 ;  /* 0x0000004423097211 */ /* 0x000fc400028f16ff */
[----:B------:R-:W-:-:S04]  /*fd00*/  LEA R24, P6, R33, R0, 0x2 ;  /* 0x0000000021187211 */ /* 0x000fc800078c10ff */
[----:B------:R-:W-:-:S05]  /*fd10*/  LEA.HI.X.SX32 R25, R33, R68, 0x2, P6 ;  /* 0x0000004421197211 */ /* 0x000fca00030f16ff */
[----:B------:R1:W-:Y:S01]  /*fd20*/  @P3 STG.E desc[UR42][R24.64], R62 ;  /* 0x0000003e18003986 */ /* 0x0003e2000c10192a */
[C---:B--2---:R-:W-:Y:S01]  /*fd30*/  ISETP.LT.AND P1, PT, R26.reuse, UR11, !P0 ;  /* 0x0000000b1a007c0c */ /* 0x044fe2000c721270 */
[-C--:B------:R-:W-:Y:S02]  /*fd40*/  IMAD R11, R26, R69.reuse, RZ ;  /* 0x000000451a0b7224 */ /* 0x080fe400078e02ff */
[----:B------:R-:W2:Y:S01]  /*fd50*/  LDL.LU R26, [R1+0x1b0] ;  /* 0x0001b000011a7983 */ /* 0x000ea20000300800 */
[C---:B------:R-:W-:Y:S01]  /*fd60*/  ISETP.LT.AND P5, PT, R2.reuse, UR11, !P0 ;  /* 0x0000000b02007c0c */ /* 0x040fe2000c7a1270 */
[-C--:B------:R-:W-:Y:S02]  /*fd70*/  IMAD R27, R2, R69.reuse, RZ ;  /* 0x00000045021b7224 */ /* 0x080fe400078e02ff */
[----:B------:R-:W3:Y:S04]  /*fd80*/  LDL.LU R2, [R1+0x1ac] ;  /* 0x0001ac0001027983 */ /* 0x000ee80000300800 */
[----:B-1----:R-:W3:Y:S01]  /*fd90*/  LDL.LU R24, [R1+0x1a8] ;  /* 0x0001a80001187983 */ /* 0x002ee20000300800 */
[----:B------:R-:W-:Y:S01]  /*fda0*/  LEA R10, P3, R11, R0, 0x2 ;  /* 0x000000000b0a7211 */ /* 0x000fe200078610ff */
[----:B------:R-:W-:-:S02]  /*fdb0*/  IMAD R15, R42, R69, RZ ;  /* 0x000000452a0f7224 */ /* 0x000fc400078e02ff */
[----:B------:R1:W-:Y:S01]  /*fdc0*/  @P2 STG.E desc[UR42][R8.64], R63 ;  /* 0x0000003f08002986 */ /* 0x0003e2000c10192a */
[----:B------:R-:W-:Y:S02]  /*fdd0*/  LEA.HI.X.SX32 R11, R11, R68, 0x2, P3 ;  /* 0x000000440b0b7211 */ /* 0x000fe400018f16ff */
[----:B------:R-:W-:Y:S01]  /*fde0*/  ISETP.LT.AND P2, PT, R42, UR11, !P0 ;  /* 0x0000000b2a007c0c */ /* 0x000fe2000c741270 */
[----:B------:R-:W-:Y:S01]  /*fdf0*/  IMAD R25, R41, R69, RZ ;  /* 0x0000004529197224 */ /* 0x000fe200078e02ff */
[-C--:B------:R-:W-:Y:S01]  /*fe00*/  LEA R12, P6, R27, R0.reuse, 0x2 ;  /* 0x000000001b0c7211 */ /* 0x080fe200078c10ff */
[----:B------:R4:W-:Y:S01]  /*fe10*/  @P1 STG.E desc[UR42][R10.64], R4 ;  /* 0x000000040a001986 */ /* 0x0009e2000c10192a */
[----:B------:R-:W-:Y:S02]  /*fe20*/  LEA R14, P1, R15, R0, 0x2 ;  /* 0x000000000f0e7211 */ /* 0x000fe400078210ff */
[-C--:B------:R-:W-:Y:S01]  /*fe30*/  LEA.HI.X.SX32 R13, R27, R68.reuse, 0x2, P6 ;  /* 0x000000441b0d7211 */ /* 0x080fe200030f16ff */
[----:B------:R-:W3:Y:S01]  /*fe40*/  LDL.LU R33, [R1+0x1a4] ;  /* 0x0001a40001217983 */ /* 0x000ee20000300800 */
[----:B------:R-:W-:-:S02]  /*fe50*/  LEA.HI.X.SX32 R15, R15, R68, 0x2, P1 ;  /* 0x000000440f0f7211 */ /* 0x000fc400008f16ff */
[----:B------:R-:W-:Y:S01]  /*fe60*/  ISETP.LT.AND P3, PT, R41, UR11, !P0 ;  /* 0x0000000b29007c0c */ /* 0x000fe2000c761270 */
[----:B------:R4:W-:Y:S01]  /*fe70*/  @P5 STG.E desc[UR42][R12.64], R5 ;  /* 0x000000050c005986 */ /* 0x0009e2000c10192a */
[----:B-1----:R-:W-:-:S03]  /*fe80*/  LEA R8, P5, R25, R0, 0x2 ;  /* 0x0000000019087211 */ /* 0x002fc600078a10ff */
[----:B------:R1:W-:Y:S01]  /*fe90*/  @P2 STG.E desc[UR42][R14.64], R6 ;  /* 0x000000060e002986 */ /* 0x0003e2000c10192a */
[----:B------:R-:W-:-:S07]  /*fea0*/  LEA.HI.X.SX32 R9, R25, R68, 0x2, P5 ;  /* 0x0000004419097211 */ /* 0x000fce00028f16ff */
[----:B------:R-:W-:Y:S01]  /*feb0*/  @P3 STG.E desc[UR42][R8.64], R7 ;  /* 0x0000000708003986 */ /* 0x000fe2000c10192a */
[C---:B----4-:R-:W-:Y:S01]  /*fec0*/  IMAD R27, R32.reuse, R69, RZ ;  /* 0x00000045201b7224 */ /* 0x050fe200078e02ff */
[----:B------:R-:W-:Y:S02]  /*fed0*/  ISETP.LT.AND P1, PT, R32, UR11, !P0 ;  /* 0x0000000b20007c0c */ /* 0x000fe4000c721270 */
[----:B------:R-:W4:Y:S02]  /*fee0*/  LDL.LU R32, [R1+0x1a0] ;  /* 0x0001a00001207983 */ /* 0x000f240000300800 */
[----:B------:R-:W-:Y:S01]  /*fef0*/  LEA R10, P2, R27, R0, 0x2 ;  /* 0x000000001b0a7211 */ /* 0x000fe200078410ff */
[----:B------:R-:W-:-:S03]  /*ff00*/  IMAD R25, R69, 0x2, R27 ;  /* 0x0000000245197824 */ /* 0x000fc600078e021b */
[----:B------:R-:W-:Y:S01]  /*ff10*/  LEA.HI.X.SX32 R11, R27, R68, 0x2, P2 ;  /* 0x000000441b0b7211 */ /* 0x000fe200010f16ff */
[----:B------:R-:W-:Y:S01]  /*ff20*/  IMAD R13, R69, 0x2, R25 ;  /* 0x00000002450d7824 */ /* 0x000fe200078e0219 */
[----:B------:R-:W4:Y:S01]  /*ff30*/  LDL.LU R27, [R1+0x19c] ;  /* 0x00019c00011b7983 */ /* 0x000f220000300800 */
[----:B------:R-:W-:-:S03]  /*ff40*/  LEA R4, P5, R25, R0, 0x2 ;  /* 0x0000000019047211 */ /* 0x000fc600078a10ff */
[----:B------:R2:W-:Y:S01]  /*ff50*/  @P1 STG.E desc[UR42][R10.64], R16 ;  /* 0x000000100a001986 */ /* 0x0005e2000c10192a */
[----:B------:R-:W-:Y:S02]  /*ff60*/  LEA.HI.X.SX32 R5, R25, R68, 0x2, P5 ;  /* 0x0000004419057211 */ /* 0x000fe400028f16ff */
[----:B------:R-:W-:Y:S01]  /*ff70*/  LEA R12, P5, R13, R0, 0x2 ;  /* 0x000000000d0c7211 */ /* 0x000fe200078a10ff */
[----:B-1----:R-:W-:-:S03]  /*ff80*/  IMAD R15, R69, 0x2, R13 ;  /* 0x00000002450f7824 */ /* 0x002fc600078e020d */
[----:B------:R-:W-:Y:S02]  /*ff90*/  LEA.HI.X.SX32 R13, R13, R68, 0x2, P5 ;  /* 0x000000440d0d7211 */ /* 0x000fe400028f16ff */
[----:B--2---:R-:W-:Y:S02]  /*ffa0*/  ISETP.LT.AND P2, PT, R26, UR11, !P0 ;  /* 0x0000000b1a007c0c */ /* 0x004fe4000c741270 */
[----:B------:R-:W2:Y:S01]  /*ffb0*/  LDL.LU R26, [R1+0x198] ;  /* 0x00019800011a7983 */ /* 0x000ea20000300800 */
[----:B---3--:R-:W-:-:S03]  /*ffc0*/  ISETP.LT.AND P1, PT, R2, UR11, !P0 ;  /* 0x0000000b02007c0c */ /* 0x008fc6000c721270 */
[----:B------:R-:W3:Y:S01]  /*ffd0*/  LDL.LU R2, [R1+0x194] ;  /* 0x0001940001027983 */ /* 0x000ee20000300800 */
[----:B------:R-:W-:-:S03]  /*ffe0*/  ISETP.LT.AND P5, PT, R24, UR11, !P0 ;  /* 0x0000000b18007c0c */ /* 0x000fc6000c7a1270 */
[----:B------:R-:W2:Y:S04]  /*fff0*/  LDL.LU R24, [R1+0x190] ;  /* 0x0001900001187983 */ /* 0x000ea80000300800 */
[----:B------:R-:W2:Y:S04]  /*10000*/  LDL.LU R16, [R1+0x18c] ;  /* 0x00018c0001107983 */ /* 0x000ea80000300800 */
[----:B------:R-:W2:Y:S01]  /*10010*/  LDL.LU R14, [R1+0x188] ;  /* 0x00018800010e7983 */ /* 0x000ea20000300800 */
[----:B------:R-:W-:Y:S01]  /*10020*/  ISETP.LT.AND P6, PT, R40, UR11, !P0 ;  /* 0x0000000b28007c0c */ /* 0x000fe2000c7c1270 */
[----:B------:R-:W-:-:S02]  /*10030*/  IMAD R9, R69, 0x2, R15 ;  /* 0x0000000245097824 */ /* 0x000fc400078e020f */
[----:B------:R1:W-:Y:S01]  /*10040*/  @P4 STG.E desc[UR42][R4.64], R17 ;  /* 0x0000001104004986 */ /* 0x0003e2000c10192a */
[----:B------:R-:W-:Y:S01]  /*10050*/  LEA R6, P4, R15, R0, 0x2 ;  /* 0x000000000f067211 */ /* 0x000fe200078810ff */
[----:B------:R-:W-:Y:S01]  /*10060*/  IMAD R11, R69, 0x2, R9 ;  /* 0x00000002450b7824 */ /* 0x000fe200078e0209 */
[----:B------:R-:W-:Y:S02]  /*10070*/  ISETP.LT.AND P3, PT, R34, UR11, !P0 ;  /* 0x0000000b22007c0c */ /* 0x000fe4000c761270 */
[----:B------:R-:W-:-:S05]  /*10080*/  LEA.HI.X.SX32 R7, R15, R68, 0x2, P4 ;  /* 0x000000440f077211 */ /* 0x000fca00020f16ff */
[----:B------:R1:W-:Y:S01]  /*10090*/  @P6 STG.E desc[UR42][R12.64], R18 ;  /* 0x000000120c006986 */ /* 0x0003e2000c10192a */
[----:B------:R-:W-:Y:S01]  /*100a0*/  LEA R8, P6, R9, R0, 0x2 ;  /* 0x0000000009087211 */ /* 0x000fe200078c10ff */
[----:B------:R-:W-:Y:S02]  /*100b0*/  IMAD R15, R69, 0x2, R11 ;  /* 0x00000002450f7824 */ /* 0x000fe400078e020b */
[----:B-1----:R-:W2:Y:S01]  /*100c0*/  LDL.LU R17, [R1+0x184] ;  /* 0x0001840001117983 */ /* 0x002ea20000300800 */
[----:B------:R-:W-:Y:S02]  /*100d0*/  LEA.HI.X.SX32 R9, R9, R68, 0x2, P6 ;  /* 0x0000004409097211 */ /* 0x000fe400030f16ff */
[----:B------:R-:W-:-:S04]  /*100e0*/  LEA R4, P6, R11, R0, 0x2 ;  /* 0x000000000b047211 */ /* 0x000fc800078c10ff */
[----:B------:R-:W-:Y:S01]  /*100f0*/  LEA.HI.X.SX32 R5, R11, R68, 0x2, P6 ;  /* 0x000000440b057211 */ /* 0x000fe200030f16ff */
[----:B------:R-:W-:Y:S01]  /*10100*/  IMAD R13, R69, 0x2, R15 ;  /* 0x00000002450d7824 */ /* 0x000fe200078e020f */
[C---:B------:R-:W-:Y:S01]  /*10110*/  LEA R10, P6, R15.reuse, R0, 0x2 ;  /* 0x000000000f0a7211 */ /* 0x040fe200078c10ff */
[----:B------:R1:W-:Y:S03]  /*10120*/  @P3 STG.E desc[UR42][R6.64], R19 ;  /* 0x0000001306003986 */ /* 0x0003e6000c10192a */
[----:B------:R-:W-:Y:S01]  /*10130*/  LEA.HI.X.SX32 R11, R15, R68, 0x2, P6 ;  /* 0x000000440f0b7211 */ /* 0x000fe200030f16ff */
[----:B------:R-:W-:Y:S01]  /*10140*/  IMAD R15, R69, 0x2, R13 ;  /* 0x00000002450f7824 */ /* 0x000fe200078e020d */
[----:B------:R-:W-:Y:S01]  /*10150*/  ISETP.LT.AND P4, PT, R33, UR11, !P0 ;  /* 0x0000000b21007c0c */ /* 0x000fe2000c781270 */
[----:B------:R1:W-:Y:S04]  /*10160*/  @P2 STG.E desc[UR42][R8.64], R20 ;  /* 0x0000001408002986 */ /* 0x0003e8000c10192a */
[----:B------:R-:W2:Y:S01]  /*10170*/  LDL.LU R12, [R1+0x180] ;  /* 0x00018000010c7983 */ /* 0x000ea20000300800 */
[----:B-1----:R-:W-:-:S03]  /*10180*/  LEA R6, P6, R13, R0, 0x2 ;  /* 0x000000000d067211 */ /* 0x002fc600078c10ff */
[----:B------:R1:W-:Y:S01]  /*10190*/  @P1 STG.E desc[UR42][R4.64], R21 ;  /* 0x0000001504001986 */ /* 0x0003e2000c10192a */
[----:B------:R-:W-:Y:S01]  /*101a0*/  LEA.HI.X.SX32 R7, R13, R68, 0x2, P6 ;  /* 0x000000440d077211 */ /* 0x000fe200030f16ff */
[----:B------:R-:W-:Y:S01]  /*101b0*/  IMAD R13, R69, 0x2, R15 ;  /* 0x00000002450d7824 */ /* 0x000fe200078e020f */
[C---:B------:R-:W-:Y:S01]  /*101c0*/  LEA R8, P6, R15.reuse, R0, 0x2 ;  /* 0x000000000f087211 */ /* 0x040fe200078c10ff */
[----:B------:R2:W-:Y:S03]  /*101d0*/  @P5 STG.E desc[UR42][R10.64], R22 ;  /* 0x000000160a005986 */ /* 0x0005e6000c10192a */
[----:B------:R-:W-:Y:S02]  /*101e0*/  LEA.HI.X.SX32 R9, R15, R68, 0x2, P6 ;  /* 0x000000440f097211 */ /* 0x000fe400030f16ff */
[C---:B-1----:R-:W-:Y:S01]  /*101f0*/  LEA R4, P6, R13.reuse, R0, 0x2 ;  /* 0x000000000d047211 */ /* 0x042fe200078c10ff */
[----:B------:R1:W-:Y:S03]  /*10200*/  @P4 STG.E desc[UR42][R6.64], R23 ;  /* 0x0000001706004986 */ /* 0x0003e6000c10192a */
[----:B------:R-:W-:-:S02]  /*10210*/  LEA.HI.X.SX32 R5, R13, R68, 0x2, P6 ;  /* 0x000000440d057211 */ /* 0x000fc400030f16ff */
[----:B----4-:R-:W-:Y:S02]  /*10220*/  ISETP.LT.AND P3, PT, R32, UR11, !P0 ;  /* 0x0000000b20007c0c */ /* 0x010fe4000c761270 */
[----:B------:R-:W-:Y:S02]  /*10230*/  ISETP.LT.AND P2, PT, R27, UR11, !P0 ;  /* 0x0000000b1b007c0c */ /* 0x000fe4000c741270 */
[----:B---3--:R-:W-:Y:S01]  /*10240*/  ISETP.LT.AND P5, PT, R2, UR11, !P0 ;  /* 0x0000000b02007c0c */ /* 0x008fe2000c7a1270 */
[----:B------:R-:W-:Y:S01]  /*10250*/  IMAD R15, R69, 0x2, R13 ;  /* 0x00000002450f7824 */ /* 0x000fe200078e020d */
[----:B------:R-:W3:Y:S07]  /*10260*/  LDL.LU R2, [R1+0x17c] ;  /* 0x00017c0001027983 */ /* 0x000eee0000300800 */
[----:B------:R4:W-:Y:S01]  /*10270*/  @P3 STG.E desc[UR42][R8.64], R28 ;  /* 0x0000001c08003986 */ /* 0x0009e2000c10192a */
[----:B--2---:R-:W-:-:S03]  /*10280*/  ISETP.LT.AND P3, PT, R16, UR11, !P0 ;  /* 0x0000000b10007c0c */ /* 0x004fc6000c761270 */
[----:B------:R-:W2:Y:S04]  /*10290*/  LDL.LU R18, [R1+0x178] ;  /* 0x0001780001127983 */ /* 0x000ea80000300800 */
[----:B------:R1:W-:Y:S01]  /*102a0*/  @P2 STG.E desc[UR42][R4.64], R29 ;  /* 0x0000001d04002986 */ /* 0x0003e2000c10192a */
[----:B------:R-:W-:-:S03]  /*102b0*/  ISETP.LT.AND P2, PT, R14, UR11, !P0 ;  /* 0x0000000b0e007c0c */ /* 0x000fc6000c741270 */
[----:B------:R-:W2:Y:S04]  /*102c0*/  LDL.LU R16, [R1+0x174] ;  /* 0x0001740001107983 */ /* 0x000ea80000300800 */
[----:B------:R-:W2:Y:S01]  /*102d0*/  LDL.LU R14, [R1+0x16c] ;  /* 0x00016c00010e7983 */ /* 0x000ea20000300800 */
[----:B------:R-:W-:Y:S01]  /*102e0*/  LEA R10, P6, R15, R0, 0x2 ;  /* 0x000000000f0a7211 */ /* 0x000fe200078c10ff */
[----:B------:R-:W-:Y:S01]  /*102f0*/  IMAD R13, R69, 0x2, R15 ;  /* 0x00000002450d7824 */ /* 0x000fe200078e020f */
[----:B------:R-:W-:Y:S01]  /*10300*/  ISETP.LT.AND P1, PT, R26, UR11, !P0 ;  /* 0x0000000b1a007c0c */ /* 0x000fe2000c721270 */
[----:B------:R-:W2:Y:S01]  /*10310*/  LDS.128 R20, [R3+UR33+0x800] ;  /* 0x0008002103147984 */ /* 0x000ea20008000c00 */
[----:B------:R-:W-:Y:S01]  /*10320*/  LEA.HI.X.SX32 R11, R15, R68, 0x2, P6 ;  /* 0x000000440f0b7211 */ /* 0x000fe200030f16ff */
[----:B------:R-:W-:Y:S01]  /*10330*/  IMAD R15, R69, 0x2, R13 ;  /* 0x00000002450f7824 */ /* 0x000fe200078e020d */
[----:B-1----:R-:W-:-:S02]  /*10340*/  LEA R6, P6, R13, R0, 0x2 ;  /* 0x000000000d067211 */ /* 0x002fc400078c10ff */
[----:B------:R-:W-:Y:S02]  /*10350*/  ISETP.LT.AND P4, PT, R24, UR11, !P0 ;  /* 0x0000000b18007c0c */ /* 0x000fe4000c781270 */
[----:B------:R-:W-:Y:S01]  /*10360*/  LEA.HI.X.SX32 R7, R13, R68, 0x2, P6 ;  /* 0x000000440d077211 */ /* 0x000fe200030f16ff */
[----:B------:R-:W-:Y:S01]  /*10370*/  IMAD R13, R69, 0x2, R15 ;  /* 0x00000002450d7824 */ /* 0x000fe200078e020f */
[----:B----4-:R-:W-:-:S04]  /*10380*/  LEA R8, P6, R15, R0, 0x2 ;  /* 0x000000000f087211 */ /* 0x010fc800078c10ff */
[----:B------:R-:W-:Y:S01]  /*10390*/  LEA.HI.X.SX32 R9, R15, R68, 0x2, P6 ;  /* 0x000000440f097211 */ /* 0x000fe200030f16ff */
[----:B------:R-:W-:Y:S01]  /*103a0*/  IMAD R15, R69, 0x2, R13 ;  /* 0x00000002450f7824 */ /* 0x000fe200078e020d */
[----:B------:R-:W-:Y:S01]  /*103b0*/  LEA R4, P6, R13, R0, 0x2 ;  /* 0x000000000d047211 */ /* 0x000fe200078c10ff */
[----:B------:R1:W-:Y:S01]  /*103c0*/  @P1 STG.E desc[UR42][R10.64], R30 ;  /* 0x0000001e0a001986 */ /* 0x0003e2000c10192a */
[----:B------:R-:W-:Y:S02]  /*103d0*/  ISETP.LT.AND P1, PT, R17, UR11, !P0 ;  /* 0x0000000b11007c0c */ /* 0x000fe4000c721270 */
[----:B------:R-:W-:Y:S01]  /*103e0*/  LEA.HI.X.SX32 R5, R13, R68, 0x2, P6 ;  /* 0x000000440d057211 */ /* 0x000fe200030f16ff */
[----:B------:R-:W-:Y:S01]  /*103f0*/  IMAD R13, R69, 0x2, R15 ;  /* 0x00000002450d7824 */ /* 0x000fe200078e020f */
[----:B------:R4:W-:Y:S01]  /*10400*/  @P5 STG.E desc[UR42][R6.64], R31 ;  /* 0x0000001f06005986 */ /* 0x0009e2000c10192a */
[----:B------:R-:W-:-:S03]  /*10410*/  ISETP.LT.AND P5, PT, R12, UR11, !P0 ;  /* 0x0000000b0c007c0c */ /* 0x000fc6000c7a1270 */
[----:B------:R-:W2:Y:S01]  /*10420*/  LDL.LU R17, [R1+0x168] ;  /* 0x0001680001117983 */ /* 0x000ea20000300800 */
[----:B-1----:R-:W-:-:S03]  /*10430*/  LEA R10, P6, R15, R0, 0x2 ;  /* 0x000000000f0a7211 */ /* 0x002fc600078c10ff */
[----:B------:R1:W-:Y:S01]  /*10440*/  @P4 STG.E desc[UR42][R8.64], R36 ;  /* 0x0000002408004986 */ /* 0x0003e2000c10192a */
[----:B------:R-:W-:-:S03]  /*10450*/  LEA.HI.X.SX32 R11, R15, R68, 0x2, P6 ;  /* 0x000000440f0b7211 */ /* 0x000fc600030f16ff */
[----:B------:R-:W2:Y:S01]  /*10460*/  LDL.LU R12, [R1+0x164] ;  /* 0x00016400010c7983 */ /* 0x000ea20000300800 */
[----:B----4-:R-:W-:-:S04]  /*10470*/  LEA R6, P6, R13, R0, 0x2 ;  /* 0x000000000d067211 */ /* 0x010fc800078c10ff */
[----:B------:R-:W-:Y:S01]  /*10480*/  LEA.HI.X.SX32 R7, R13, R68, 0x2, P6 ;  /* 0x000000440d077211 */ /* 0x000fe200030f16ff */
[----:B------:R4:W-:Y:S04]  /*10490*/  @P3 STG.E desc[UR42][R4.64], R37 ;  /* 0x0000002504003986 */ /* 0x0009e8000c10192a */
[----:B------:R1:W-:Y:S04]  /*104a0*/  @P2 STG.E desc[UR42][R10.64], R38 ;  /* 0x000000260a002986 */ /* 0x0003e8000c10192a */
[----:B------:R1:W-:Y:S01]  /*104b0*/  @P1 STG.E desc[UR42][R6.64], R39 ;  /* 0x0000002706001986 */ /* 0x0003e2000c10192a */
[----:B---3--:R-:W-:-:S03]  /*104c0*/  ISETP.LT.AND P4, PT, R2, UR11, !P0 ;  /* 0x0000000b02007c0c */ /* 0x008fc6000c781270 */
[----:B------:R-:W3:Y:S01]  /*104d0*/  LDL.LU R2, [R1+0x160] ;  /* 0x0001600001027983 */ /* 0x000ee20000300800 */
[----:B--2---:R-:W-:-:S03]  /*104e0*/  ISETP.LT.AND P3, PT, R18, UR11, !P0 ;  /* 0x0000000b12007c0c */ /* 0x004fc6000c761270 */
[----:B------:R-:W2:Y:S01]  /*104f0*/  LDL.LU R18, [R1+0x15c] ;  /* 0x00015c0001127983 */ /* 0x000ea20000300800 */
[----:B------:R-:W-:-:S03]  /*10500*/  ISETP.LT.AND P2, PT, R16, UR11, !P0 ;  /* 0x0000000b10007c0c */ /* 0x000fc6000c741270 */
[----:B------:R-:W2:Y:S01]  /*10510*/  LDL.LU R16, [R1+0x158] ;  /* 0x0001580001107983 */ /* 0x000ea20000300800 */
[----:B------:R-:W-:-:S03]  /*10520*/  ISETP.LT.AND P1, PT, R14, UR11, !P0 ;  /* 0x0000000b0e007c0c */ /* 0x000fc6000c721270 */
[----:B------:R-:W2:Y:S01]  /*10530*/  LDL.LU R14, [R1+0x154] ;  /* 0x00015400010e7983 */ /* 0x000ea20000300800 */
[----:B------:R-:W-:-:S04]  /*10540*/  IMAD R15, R69, 0x2, R13 ;  /* 0x00000002450f7824 */ /* 0x000fc800078e020d */
[----:B------:R-:W-:Y:S01]  /*10550*/  IMAD R13, R69, 0x2, R15 ;  /* 0x00000002450d7824 */ /* 0x000fe200078e020f */
[----:B-1----:R-:W-:-:S04]  /*10560*/  LEA R8, P6, R15, R0, 0x2 ;  /* 0x000000000f087211 */ /* 0x002fc800078c10ff */
[----:B------:R-:W-:Y:S01]  /*10570*/  LEA.HI.X.SX32 R9, R15, R68, 0x2, P6 ;  /* 0x000000440f097211 */ /* 0x000fe200030f16ff */
[----:B------:R-:W-:Y:S01]  /*10580*/  IMAD R15, R69, 0x2, R13 ;  /* 0x00000002450f7824 */ /* 0x000fe200078e020d */
[----:B----4-:R-:W-:-:S04]  /*10590*/  LEA R4, P6, R13, R0, 0x2 ;  /* 0x000000000d047211 */ /* 0x010fc800078c10ff */
[----:B------:R-:W-:Y:S01]  /*105a0*/  LEA.HI.X.SX32 R5, R13, R68, 0x2, P6 ;  /* 0x000000440d057211 */ /* 0x000fe200030f16ff */
[----:B------:R-:W-:Y:S01]  /*105b0*/  IMAD R13, R69, 0x2, R15 ;  /* 0x00000002450d7824 */ /* 0x000fe200078e020f */
        /* <DEDUP_REMOVED lines=10> */
[----:B-1----:R-:W-:-:S02]  /*10660*/  LEA R8, P6, R15, R0, 0x2 ;  /* 0x000000000f087211 */ /* 0x002fc400078c10ff */
[----:B------:R-:W-:Y:S01]  /*10670*/  ISETP.LT.AND P4, PT, R12, UR11, !P0 ;  /* 0x0000000b0c007c0c */ /* 0x000fe2000c781270 */
        /* <DEDUP_REMOVED lines=22> */
[C---:B------:R-:W-:Y:S02]  /*107e0*/  LEA R8, P6, R15.reuse, R0, 0x2 ;  /* 0x000000000f087211 */ /* 0x040fe400078c10ff */
[----:B------:R-:W-:Y:S02]  /*107f0*/  ISETP.LT.AND P2, PT, R18, UR11, !P0 ;  /* 0x0000000b12007c0c */ /* 0x000fe4000c741270 */
[----:B------:R-:W-:Y:S01]  /*10800*/  LEA.HI.X.SX32 R9, R15, R68, 0x2, P6 ;  /* 0x000000440f097211 */ /* 0x000fe200030f16ff */
[----:B------:R-:W-:Y:S01]  /*10810*/  IMAD R15, R69, 0x2, R13 ;  /* 0x00000002450f7824 */ /* 0x000fe200078e020d */
[C---:B------:R-:W-:Y:S01]  /*10820*/  LEA R4, P6, R13.reuse, R0, 0x2 ;  /* 0x000000000d047211 */ /* 0x040fe200078c10ff */
[----:B------:R1:W-:Y:S03]  /*10830*/  @P4 STG.E desc[UR42][R10.64], R58 ;  /* 0x0000003a0a004986 */ /* 0x0003e6000c10192a */
[----:B------:R-:W-:Y:S01]  /*10840*/  LEA.HI.X.SX32 R5, R13, R68, 0x2, P6 ;  /* 0x000000440d057211 */ /* 0x000fe200030f16ff */
[----:B------:R4:W-:Y:S01]  /*10850*/  @P3 STG.E desc[UR42][R6.64], R59 ;  /* 0x0000003b06003986 */ /* 0x0009e2000c10192a */
[----:B-1----:R-:W-:-:S03]  /*10860*/  IMAD R11, R69, 0x2, R15 ;  /* 0x00000002450b7824 */ /* 0x002fc600078e020f */
[----:B------:R1:W-:Y:S01]  /*10870*/  @P2 STG.E desc[UR42][R8.64], R64 ;  /* 0x0000004008002986 */ /* 0x0003e2000c10192a */
[----:B------:R-:W-:Y:S01]  /*10880*/  IMAD R13, R69, 0x2, R11 ;  /* 0x00000002450d7824 */ /* 0x000fe200078e020b */
[----:B------:R-:W-:Y:S02]  /*10890*/  ISETP.LT.AND P4, PT, R17, UR11, !P0 ;  /* 0x0000000b11007c0c */ /* 0x000fe4000c781270 */
[----:B------:R2:W-:Y:S01]  /*108a0*/  @P1 STG.E desc[UR42][R4.64], R65 ;  /* 0x0000004104001986 */ /* 0x0005e2000c10192a */
[----:B----4-:R-:W-:Y:S01]  /*108b0*/  LEA R6, P1, R11, R0, 0x2 ;  /* 0x000000000b067211 */ /* 0x010fe200078210ff */
[----:B------:R-:W-:-:S03]  /*108c0*/  IMAD R17, R69, 0x2, R13 ;  /* 0x0000000245117824 */ /* 0x000fc600078e020d */
[----:B------:R-:W-:Y:S02]  /*108d0*/  LEA.HI.X.SX32 R7, R11, R68, 0x2, P1 ;  /* 0x000000440b077211 */ /* 0x000fe400008f16ff */
[C---:B-1----:R-:W-:Y:S02]  /*108e0*/  LEA R8, P1, R17.reuse, R0, 0x2 ;  /* 0x0000000011087211 */ /* 0x042fe400078210ff */
[----:B------:R-:W-:Y:S02]  /*108f0*/  ISETP.LT.AND P3, PT, R12, UR11, !P0 ;  /* 0x0000000b0c007c0c */ /* 0x000fe4000c761270 */
[----:B------:R-:W-:Y:S02]  /*10900*/  LEA.HI.X.SX32 R9, R17, R68, 0x2, P1 ;  /* 0x0000004411097211 */ /* 0x000fe400008f16ff */
[----:B---3--:R-:W-:Y:S02]  /*10910*/  ISETP.LT.AND P2, PT, R2, UR11, !P0 ;  /* 0x0000000b02007c0c */ /* 0x008fe4000c741270 */
[----:B------:R-:W-:-:S04]  /*10920*/  LEA R2, P6, R15, R0, 0x2 ;  /* 0x000000000f027211 */ /* 0x000fc800078c10ff */
[----:B------:R-:W-:Y:S01]  /*10930*/  LEA.HI.X.SX32 R3, R15, R68, 0x2, P6 ;  /* 0x000000440f037211 */ /* 0x000fe200030f16ff */
[----:B------:R-:W-:Y:S01]  /*10940*/  IMAD R15, R69, 0x2, R17 ;  /* 0x00000002450f7824 */ /* 0x000fe200078e0211 */
[----:B------:R-:W-:-:S03]  /*10950*/  LEA R10, P6, R13, R0, 0x2 ;  /* 0x000000000d0a7211 */ /* 0x000fc600078c10ff */
[----:B------:R-:W-:Y:S01]  /*10960*/  IMAD R69, R69, 0x2, R15 ;  /* 0x0000000245457824 */ /* 0x000fe200078e020f */
[----:B------:R-:W-:Y:S02]  /*10970*/  LEA.HI.X.SX32 R11, R13, R68, 0x2, P6 ;  /* 0x000000440d0b7211 */ /* 0x000fe400030f16ff */
[C---:B------:R-:W-:Y:S02]  /*10980*/  LEA R12, P6, R15.reuse, R0, 0x2 ;  /* 0x000000000f0c7211 */ /* 0x040fe400078c10ff */
[----:B--2---:R-:W-:Y:S02]  /*10990*/  ISETP.LT.AND P1, PT, R16, UR11, !P0 ;  /* 0x0000000b10007c0c */ /* 0x004fe4000c721270 */
[----:B------:R-:W-:Y:S02]  /*109a0*/  ISETP.LT.AND P0, PT, R14, UR11, !P0 ;  /* 0x0000000b0e007c0c */ /* 0x000fe4000c701270 */
[----:B------:R-:W-:Y:S02]  /*109b0*/  LEA.HI.X.SX32 R13, R15, R68, 0x2, P6 ;  /* 0x000000440f0d7211 */ /* 0x000fe400030f16ff */
[C---:B------:R-:W-:Y:S01]  /*109c0*/  LEA R4, P6, R69.reuse, R0, 0x2 ;  /* 0x0000000045047211 */ /* 0x040fe200078c10ff */
[----:B------:R1:W-:Y:S03]  /*109d0*/  @P5 STG.E desc[UR42][R2.64], R66 ;  /* 0x0000004202005986 */ /* 0x0003e6000c10192a */
[----:B------:R-:W-:Y:S01]  /*109e0*/  LEA.HI.X.SX32 R5, R69, R68, 0x2, P6 ;  /* 0x0000004445057211 */ /* 0x000fe200030f16ff */
[----:B------:R1:W-:Y:S04]  /*109f0*/  @P4 STG.E desc[UR42][R6.64], R67 ;  /* 0x0000004306004986 */ /* 0x0003e8000c10192a */
[----:B------:R1:W-:Y:S04]  /*10a00*/  @P3 STG.E desc[UR42][R10.64], R20 ;  /* 0x000000140a003986 */ /* 0x0003e8000c10192a */
[----:B------:R1:W-:Y:S04]  /*10a10*/  @P2 STG.E desc[UR42][R8.64], R21 ;  /* 0x0000001508002986 */ /* 0x0003e8000c10192a */
[----:B------:R1:W-:Y:S04]  /*10a20*/  @P1 STG.E desc[UR42][R12.64], R22 ;  /* 0x000000160c001986 */ /* 0x0003e8000c10192a */
[----:B------:R1:W-:Y:S01]  /*10a30*/  @P0 STG.E desc[UR42][R4.64], R23 ;  /* 0x0000001704000986 */ /* 0x0003e2000c10192a */
[----:B------:R-:W-:Y:S06]  /*10a40*/  BAR.SYNC.DEFER_BLOCKING 0x0 ;  /* 0x0000000000007b1d */ /* 0x000fec0000010000 */
[----:B------:R-:W-:Y:S05]  /*10a50*/  BRA.U UP0, `(.L_x_13) ;  /* 0x0000000100a07547 */ /* 0x000fea000b800000 */
[----:B------:R-:W2:Y:S01]  /*10a60*/  S2UR UR5, SR_CgaCtaId ;  /* 0x00000000000579c3 */ /* 0x000ea20000008800 */
[----:B------:R-:W-:Y:S01]  /*10a70*/  NOP ;  /* 0x0000000000007918 */ /* 0x000fe20000000000 */
[----:B------:R-:W-:Y:S01]  /*10a80*/  UMOV UR4, 0x50 ;  /* 0x0000005000047882 */ /* 0x000fe20000000000 */
[----:B------:R-:W-:Y:S02]  /*10a90*/  IMAD.U32 R0, RZ, RZ, UR32 ;  /* 0x00000020ff007e24 */ /* 0x000fe4000f8e00ff */
[----:B-1----:R-:W-:Y:S02]  /*10aa0*/  IMAD.MOV.U32 R3, RZ, RZ, 0xf ;  /* 0x0000000fff037424 */ /* 0x002fe400078e00ff */
[----:B------:R-:W-:Y:S01]  /*10ab0*/  IMAD.MOV.U32 R7, RZ, RZ, 0x1 ;  /* 0x00000001ff077424 */ /* 0x000fe200078e00ff */
[----:B------:R-:W-:-:S04]  /*10ac0*/  LOP3.LUT R0, R0, 0xffff, RZ, 0xc0, !PT ;  /* 0x0000ffff00007812 */ /* 0x000fc800078ec0ff */
[----:B------:R-:W-:-:S05]  /*10ad0*/  SHF.R.U32.HI R0, RZ, 0x5, R0 ;  /* 0x00000005ff007819 */ /* 0x000fca0000011600 */
[----:B------:R-:W-:Y:S01]  /*10ae0*/  VIADD R2, R0, 0x10 ;  /* 0x0000001000027836 */ /* 0x000fe20000000000 */
[----:B------:R-:W-:Y:S01]  /*10af0*/  SHF.L.U32 R0, R3, R0, RZ ;  /* 0x0000000003007219 */ /* 0x000fe200000006ff */
[----:B--2---:R-:W-:-:S03]  /*10b00*/  ULEA UR6, UR5, UR4, 0x18 ;  /* 0x0000000405067291 */ /* 0x004fc6000f8ec0ff */
[----:B------:R-:W-:-:S04]  /*10b10*/  SHF.L.U32 R3, R7, R2, RZ ;  /* 0x0000000207037219 */ /* 0x000fc800000006ff */
[----:B------:R-:W-:Y:S02]  /*10b20*/  LOP3.LUT R0, R3, R0, RZ, 0xfc, !PT ;  /* 0x0000000003007212 */ /* 0x000fe400078efcff */
[----:B------:R-:W1:Y:S02]  /*10b30*/  LDS R5, [UR6] ;  /* 0x00000006ff057984 */ /* 0x000e640008000800 */
[C---:B------:R-:W-:Y:S02]  /*10b40*/  LOP3.LUT R2, R0.reuse, 0xffff, RZ, 0xc0, !PT ;  /* 0x0000ffff00027812 */ /* 0x040fe400078ec0ff */
[----:B-1----:R-:W-:-:S04]  /*10b50*/  LOP3.LUT R3, R0, 0xffff, R5, 0x80, !PT ;  /* 0x0000ffff00037812 */ /* 0x002fc800078e8005 */
[----:B------:R-:W-:-:S13]  /*10b60*/  ISETP.NE.AND P0, PT, R3, R2, PT ;  /* 0x000000020300720c */ /* 0x000fda0003f05270 */
[----:B------:R-:W-:Y:S05]  /*10b70*/  @P0 BRA `(.L_x_14) ;  /* 0x0000000000500947 */ /* 0x000fea0003800000 */
[----:B------:R-:W-:Y:S02]  /*10b80*/  SHF.R.U32.HI R5, RZ, 0x10, R5 ;  /* 0x00000010ff057819 */ /* 0x000fe40000011605 */
[----:B------:R-:W-:-:S04]  /*10b90*/  SHF.R.U32.HI R2, RZ, 0x10, R0 ;  /* 0x00000010ff027819 */ /* 0x000fc80000011600 */
[----:B------:R-:W-:-:S04]  /*10ba0*/  LOP3.LUT R5, R5, R2, RZ, 0xc0, !PT ;  /* 0x0000000205057212 */ /* 0x000fc800078ec0ff */
[----:B------:R-:W-:-:S13]  /*10bb0*/  ISETP.NE.AND P0, PT, R5, R2, PT ;  /* 0x000000020500720c */ /* 0x000fda0003f05270 */
[----:B------:R-:W-:Y:S05]  /*10bc0*/  @P0 BRA `(.L_x_15) ;  /* 0x0000000000300947 */ /* 0x000fea0003800000 */
[----:B------:R-:W-:Y:S01]  /*10bd0*/  R2UR UR4, R0 ;  /* 0x00000000000472ca */ /* 0x000fe200000e0000 */
[----:B------:R-:W-:Y:S01]  /*10be0*/  VOTEU.ANY UR5, UPT, PT ;  /* 0x0000000000057886 */ /* 0x000fe200038e0100 */
[----:B------:R-:W1:Y:S01]  /*10bf0*/  S2R R0, SR_LANEID ;  /* 0x0000000000007919 */ /* 0x000e620000000000 */
[----:B------:R-:W-:-:S10]  /*10c00*/  UFLO.U32 UR5, UR5 ;  /* 0x00000005000572bd */ /* 0x000fd400080e0000 */
[----:B------:R-:W-:-:S06]  /*10c10*/  ULOP3.LUT UR4, URZ, UR4, URZ, 0x33, !UPT ;  /* 0x00000004ff047292 */ /* 0x000fcc000f8e33ff */
[----:B------:R-:W-:-:S04]  /*10c20*/  IMAD.U32 R2, RZ, RZ, UR4 ;  /* 0x00000004ff027e24 */ /* 0x000fc8000f8e00ff */
[----:B------:R-:W2:Y:S02]  /*10c30*/  REDUX UR7, R2 ;  /* 0x00000000020773c4 */ /* 0x000ea40000000000 */
[----:B------:R3:W-:Y:S01]  /*10c40*/  UTCATOMSWS.AND URZ, UR4 ;  /* 0x0000000400ff79e3 */ /* 0x0007e20008000000 */
[----:B-1----:R-:W-:Y:S01]  /*10c50*/  ISETP.EQ.U32.AND P0, PT, R0, UR5, PT ;  /* 0x0000000500007c0c */ /* 0x002fe2000bf02070 */
[----:B--2---:R-:W-:-:S12]  /*10c60*/  IMAD.U32 R0, RZ, RZ, UR7 ;  /* 0x00000007ff007e24 */ /* 0x004fd8000f8e00ff */
[----:B------:R3:W-:Y:S01]  /*10c70*/  @P0 ATOMS.AND RZ, [UR6], R0 ;  /* 0x00000000ffff098c */ /* 0x0007e2000a800006 */
[----:B------:R-:W-:Y:S05]  /*10c80*/  BRA `(.L_x_13) ;  /* 0x0000000000147947 */ /* 0x000fea0003800000 */
.L_x_15:
[----:B------:R-:W-:-:S07]  /*10c90*/  MOV R2, 0x10cb0 ;  /* 0x00010cb000027802 */ /* 0x000fce0000000f00 */
[----:B------:R-:W-:Y:S05]  /*10ca0*/  CALL.REL.NOINC `($__internal_0_$__cuda_sm10x_tcgen05_guardrail_trap_col_being_dealloced_not_returned_by_alloc) ;  /* 0x00000000002c7944 */ /* 0x000fea0003c00000 */
[----:B------:R-:W-:Y:S05]  /*10cb0*/  BRA `(.L_x_13) ;  /* 0x0000000000087947 */ /* 0x000fea0003800000 */
.L_x_14:
[----:B------:R-:W-:-:S07]  /*10cc0*/  MOV R2, 0x10ce0 ;  /* 0x00010ce000027802 */ /* 0x000fce0000000f00 */
[----:B------:R-:W-:Y:S05]  /*10cd0*/  CALL.REL.NOINC `($__internal_2_$__cuda_sm10x_tcgen05_guardrail_trap_unallocated_columns_being_dealloced) ;  /* 0x0000000000387944 */ /* 0x000fea0003c00000 */
.L_x_13:
[----:B------:R-:W-:Y:S01]  /*10ce0*/  NOP ;  /* 0x0000000000007918 */ /* 0x000fe20000000000 */
[----:B---3--:R-:W-:Y:S05]  /*10cf0*/  EXIT ;  /* 0x000000000000794d */ /* 0x008fea0003800000 */
.L_x_9:
[----:B------:R-:W1:Y:S02]  /*10d00*/  SYNCS.PHASECHK.TRANS64.TRYWAIT P3, [UR40], R126 ;  /* 0x0000007eff0075a7 */ /* 0x000e640008061128 */
[----:B-1----:R-:W-:Y:S05]  /*10d10*/  @!P3 BRA `(.L_x_9) ;  /* 0xfffffffc00f8b947 */ /* 0x002fea000383ffff */
[----:B------:R-:W-:Y:S05]  /*10d20*/  BRA `(.L_x_16) ;  /* 0xffffffbc00387947 */ /* 0x000fea000383ffff */
.L_x_12:
[----:B------:R-:W1:Y:S02]  /*10d30*/  SYNCS.PHASECHK.TRANS64.TRYWAIT P0, [UR30], R2 ;  /* 0x00000002ff0075a7 */ /* 0x000e64000800111e */
[----:B-1----:R-:W-:Y:S05]  /*10d40*/  @!P0 BRA `(.L_x_12) ;  /* 0xfffffffc00f88947 */ /* 0x002fea000383ffff */
[----:B------:R-:W-:Y:S05]  /*10d50*/  BRA `(.L_x_11) ;  /* 0xffffffdc00147947 */ /* 0x000fea000383ffff */
        .weak           $__internal_0_$__cuda_sm10x_tcgen05_guardrail_trap_col_being_dealloced_not_returned_by_alloc
        .type           $__internal_0_$__cuda_sm10x_tcgen05_guardrail_trap_col_being_dealloced_not_returned_by_alloc,@function
        .size           $__internal_0_$__cuda_sm10x_tcgen05_guardrail_trap_col_being_dealloced_not_returned_by_alloc,($__internal_1_$__cuda_sm10x_tcgen05_guardrail_trap_phase_invalid_during_alloc - $__internal_0_$__cuda_sm10x_tcgen05_guardrail_trap_col_being_dealloced_not_returned_by_alloc)
$__internal_0_$__cuda_sm10x_tcgen05_guardrail_trap_col_being_dealloced_not_returned_by_alloc:
[----:B------:R-:W-:Y:S05]  /*10d60*/  BPT.TRAP 0x1 ;  /* 0x000000040000795c */ /* 0x000fea0000300000 */
[----:B------:R-:W-:-:S04]  /*10d70*/  IMAD.MOV.U32 R3, RZ, RZ, 0x0 ;  /* 0x00000000ff037424 */ /* 0x000fc800078e00ff */
[----:B------:R-:W-:Y:S05]  /*10d80*/  RET.REL.NODEC R2 `(matmul_kernel) ;  /* 0xfffffef0029c7950 */ /* 0x000fea0003c3ffff */
        .weak           $__internal_1_$__cuda_sm10x_tcgen05_guardrail_trap_phase_invalid_during_alloc
        .type           $__internal_1_$__cuda_sm10x_tcgen05_guardrail_trap_phase_invalid_during_alloc,@function
        .size           $__internal_1_$__cuda_sm10x_tcgen05_guardrail_trap_phase_invalid_during_alloc,($__internal_2_$__cuda_sm10x_tcgen05_guardrail_trap_unallocated_columns_being_dealloced - $__internal_1_$__cuda_sm10x_tcgen05_guardrail_trap_phase_invalid_during_alloc)
$__internal_1_$__cuda_sm10x_tcgen05_guardrail_trap_phase_invalid_during_alloc:
[----:B------:R-:W-:Y:S05]  /*10d90*/  BPT.TRAP 0x1 ;  /* 0x000000040000795c */ /* 0x000fea0000300000 */
[----:B------:R-:W-:-:S04]  /*10da0*/  IMAD.MOV.U32 R3, RZ, RZ, 0x0 ;  /* 0x00000000ff037424 */ /* 0x000fc800078e00ff */
[----:B------:R-:W-:Y:S05]  /*10db0*/  RET.REL.NODEC R2 `(matmul_kernel) ;  /* 0xfffffef002907950 */ /* 0x000fea0003c3ffff */
        .weak           $__internal_2_$__cuda_sm10x_tcgen05_guardrail_trap_unallocated_columns_being_dealloced
        .type           $__internal_2_$__cuda_sm10x_tcgen05_guardrail_trap_unallocated_columns_being_dealloced,@function
        .size           $__internal_2_$__cuda_sm10x_tcgen05_guardrail_trap_unallocated_columns_being_dealloced,(.L_x_20 - $__internal_2_$__cuda_sm10x_tcgen05_guardrail_trap_unallocated_columns_being_dealloced)
$__internal_2_$__cuda_sm10x_tcgen05_guardrail_trap_unallocated_columns_being_dealloced:
[----:B------:R-:W-:Y:S05]  /*10dc0*/  BPT.TRAP 0x1 ;  /* 0x000000040000795c */ /* 0x000fea0000300000 */
[----:B------:R-:W-:-:S04]  /*10dd0*/  IMAD.MOV.U32 R3, RZ, RZ, 0x0 ;  /* 0x00000000ff037424 */ /* 0x000fc800078e00ff */
[----:B------:R-:W-:Y:S05]  /*10de0*/  RET.REL.NODEC R2 `(matmul_kernel) ;  /* 0xfffffef002847950 */ /* 0x000fea0003c3ffff */
.L_x_17:
[----:B------:R-:W-:-:S00]  /*10df0*/  BRA `(.L_x_17) ;  /* 0xfffffffc00fc7947 */ /* 0x000fc0000383ffff */
[----:B------:R-:W-:-:S00]  /*10e00*/  NOP ;  /* 0x0000000000007918 */ /* 0x000fc00000000000 */
[----:B------:R-:W-:-:S00]  /*10e10*/  NOP ;  /* 0x0000000000007918 */ /* 0x000fc00000000000 */
[----:B------:R-:W-:-:S00]  /*10e20*/  NOP ;  /* 0x0000000000007918 */ /* 0x000fc00000000000 */
[----:B------:R-:W-:-:S00]  /*10e30*/  NOP ;  /* 0x0000000000007918 */ /* 0x000fc00000000000 */
[----:B------:R-:W-:-:S00]  /*10e40*/  NOP ;  /* 0x0000000000007918 */ /* 0x000fc00000000000 */
[----:B------:R-:W-:-:S00]  /*10e50*/  NOP ;  /* 0x0000000000007918 */ /* 0x000fc00000000000 */
[----:B------:R-:W-:-:S00]  /*10e60*/  NOP ;  /* 0x0000000000007918 */ /* 0x000fc00000000000 */
[----:B------:R-:W-:-:S00]  /*10e70*/  NOP ;  /* 0x0000000000007918 */ /* 0x000fc00000000000 */
.L_x_20:


//--------------------- .nv.shared.matmul_kernel  --------------------------
	.section	.nv.shared.matmul_kernel,"aw",@nobits
	.sectionflags	@""
	.align	16
	.zero		1024


//--------------------- .nv.shared.reserved.0     --------------------------
	.section	.nv.shared.reserved.0,"aw",@nobits
	.align	8
	.weak		__nv_reservedSMEM_offset_0_alias
	.size		__nv_reservedSMEM_offset_0_alias, 0, 64
	.other		__nv_reservedSMEM_offset_0_alias,@"STO_CUDA_RESERVED_SHARED STV_DEFAULT"
__nv_reservedSMEM_offset_0_alias:
	.zero		0
.nv.shared.reserved.0:
	.zero		64
	.weak		__nv_reservedSMEM_allocation_phase
	.type		__nv_reservedSMEM_allocation_phase,@object
	.size		__nv_reservedSMEM_allocation_phase,(.L_0 - __nv_reservedSMEM_allocation_phase)
__nv_reservedSMEM_allocation_phase:
	.zero		1
.L_0:
	.zero		7
	.weak		__nv_reservedSMEM_devtool_atexit_pc
	.type		__nv_reservedSMEM_devtool_atexit_pc,@object
	.size		__nv_reservedSMEM_devtool_atexit_pc,(__nv_reservedSMEM_allocation_mask - __nv_reservedSMEM_devtool_atexit_pc)
__nv_reservedSMEM_devtool_atexit_pc:
	.zero		8
	.weak		__nv_reservedSMEM_allocation_mask
	.type		__nv_reservedSMEM_allocation_mask,@object
	.size		__nv_reservedSMEM_allocation_mask,(.L_2 - __nv_reservedSMEM_allocation_mask)
__nv_reservedSMEM_allocation_mask:
	.zero		4
.L_2:


//--------------------- .nv.constant0.matmul_kernel --------------------------
	.section	.nv.constant0.matmul_kernel,"a",@progbits
	.sectionflags	@""
	.align	4
.nv.constant0.matmul_kernel:
	.zero		976


//--------------------- SYMBOLS --------------------------

	.type		.nv.reservedSmem.offset0,@object
	.size		.nv.reservedSmem.offset0,0x4
	.type		.nv.reservedSmem.cap,@object
	.size		.nv.reservedSmem.cap,0x4
